//
// Generated by NVIDIA NVVM Compiler
//
// Compiler Build ID: CL-36424714
// Cuda compilation tools, release 13.0, V13.0.88
// Based on NVVM 20.0.0
//

.version 9.0
.target sm_100
.address_size 64

	// .globl	_Z7calc_piPil
.global .align 4 .b8 precalc_xorwow_matrix[102400];
.global .align 4 .b8 precalc_xorwow_offset_matrix[102400];
.global .align 4 .b8 mrg32k3aM1[2304];
.global .align 4 .b8 mrg32k3aM2[2304];
.global .align 4 .b8 mrg32k3aM1SubSeq[2016];
.global .align 4 .b8 mrg32k3aM2SubSeq[2016];
.global .align 4 .b8 mrg32k3aM1Seq[2304];
.global .align 4 .b8 mrg32k3aM2Seq[2304];
.const .align 8 .b8 __cr_lgamma_table[72];
// _ZZ7calc_piPilE7counter has been demoted

.visible .entry _Z7calc_piPil(
	.param .u64 .ptr .align 1 _Z7calc_piPil_param_0,
	.param .u64 _Z7calc_piPil_param_1
)
{
	.local .align 8 .b8 	__local_depot0[48];
	.reg .b64 	%SP;
	.reg .b64 	%SPL;
	.reg .pred 	%p<69>;
	.reg .b32 	%r<1430>;
	.reg .b32 	%f<31>;
	.reg .b64 	%rd<37>;
	// demoted variable
	.shared .align 4 .b8 _ZZ7calc_piPilE7counter[128];
	mov.u64 	%SPL, __local_depot0;
	ld.param.u64 	%rd16, [_Z7calc_piPil_param_0];
	ld.param.u64 	%rd17, [_Z7calc_piPil_param_1];
	add.u64 	%rd1, %SPL, 0;
	mov.u32 	%r1, %tid.x;
	mov.u32 	%r2, %ctaid.x;
	mov.u32 	%r594, %ntid.x;
	mad.lo.s32 	%r3, %r2, %r594, %r1;
	// begin inline asm
	mov.u64 	%rd18, %clock64;
	// end inline asm
	cvt.u32.u64 	%r595, %rd18;
	xor.b32  	%r596, %r595, -1429050551;
	mul.lo.s32 	%r4, %r596, 1099087573;
	{ .reg .b32 tmp; mov.b64 {tmp, %r597}, %rd18; }
	xor.b32  	%r5, %r597, -136515619;
	mul.lo.s32 	%r598, %r5, -1703105765;
	add.s32 	%r599, %r4, %r598;
	add.s32 	%r1416, %r599, 6615241;
	add.s32 	%r1137, %r4, 123456789;
	st.local.v2.u32 	[%rd1], {%r1416, %r1137};
	xor.b32  	%r1136, %r4, 362436069;
	add.s32 	%r1135, %r598, 521288629;
	st.local.v2.u32 	[%rd1+8], {%r1136, %r1135};
	xor.b32  	%r1134, %r598, 88675123;
	add.s32 	%r1133, %r4, 5783321;
	st.local.v2.u32 	[%rd1+16], {%r1134, %r1133};
	setp.eq.s32 	%p1, %r3, 0;
	@%p1 bra 	$L__BB0_115;
	cvt.s64.s32 	%rd34, %r3;
	mov.b32 	%r1120, 0;
$L__BB0_2:
	mov.u64 	%rd3, %rd34;
	and.b64  	%rd4, %rd3, 3;
	setp.eq.s64 	%p2, %rd4, 0;
	@%p2 bra 	$L__BB0_114;
	mul.wide.u32 	%rd20, %r1120, 3200;
	mov.u64 	%rd21, precalc_xorwow_matrix;
	add.s64 	%rd5, %rd21, %rd20;
	mov.b32 	%r1133, 0;
	mov.u32 	%r1134, %r1133;
	mov.u32 	%r1135, %r1133;
	mov.u32 	%r1136, %r1133;
	mov.u32 	%r1137, %r1133;
	mov.u32 	%r1126, %r1133;
$L__BB0_4:
	mul.wide.u32 	%rd22, %r1126, 4;
	add.s64 	%rd23, %rd1, %rd22;
	ld.local.u32 	%r24, [%rd23+4];
	shl.b32 	%r25, %r1126, 5;
	mov.b32 	%r1132, 0;
$L__BB0_5:
	.pragma "nounroll";
	shr.u32 	%r603, %r24, %r1132;
	and.b32  	%r604, %r603, 1;
	setp.eq.b32 	%p3, %r604, 1;
	not.pred 	%p4, %p3;
	add.s32 	%r605, %r25, %r1132;
	mul.lo.s32 	%r606, %r605, 5;
	mul.wide.u32 	%rd24, %r606, 4;
	add.s64 	%rd6, %rd5, %rd24;
	@%p4 bra 	$L__BB0_7;
	ld.global.u32 	%r607, [%rd6];
	xor.b32  	%r1137, %r1137, %r607;
	ld.global.u32 	%r608, [%rd6+4];
	xor.b32  	%r1136, %r1136, %r608;
	ld.global.u32 	%r609, [%rd6+8];
	xor.b32  	%r1135, %r1135, %r609;
	ld.global.u32 	%r610, [%rd6+12];
	xor.b32  	%r1134, %r1134, %r610;
	ld.global.u32 	%r611, [%rd6+16];
	xor.b32  	%r1133, %r1133, %r611;
$L__BB0_7:
	and.b32  	%r613, %r603, 2;
	setp.eq.s32 	%p5, %r613, 0;
	@%p5 bra 	$L__BB0_9;
	ld.global.u32 	%r614, [%rd6+20];
	xor.b32  	%r1137, %r1137, %r614;
	ld.global.u32 	%r615, [%rd6+24];
	xor.b32  	%r1136, %r1136, %r615;
	ld.global.u32 	%r616, [%rd6+28];
	xor.b32  	%r1135, %r1135, %r616;
	ld.global.u32 	%r617, [%rd6+32];
	xor.b32  	%r1134, %r1134, %r617;
	ld.global.u32 	%r618, [%rd6+36];
	xor.b32  	%r1133, %r1133, %r618;
$L__BB0_9:
	and.b32  	%r620, %r603, 4;
	setp.eq.s32 	%p6, %r620, 0;
	@%p6 bra 	$L__BB0_11;
	ld.global.u32 	%r621, [%rd6+40];
	xor.b32  	%r1137, %r1137, %r621;
	ld.global.u32 	%r622, [%rd6+44];
	xor.b32  	%r1136, %r1136, %r622;
	ld.global.u32 	%r623, [%rd6+48];
	xor.b32  	%r1135, %r1135, %r623;
	ld.global.u32 	%r624, [%rd6+52];
	xor.b32  	%r1134, %r1134, %r624;
	ld.global.u32 	%r625, [%rd6+56];
	xor.b32  	%r1133, %r1133, %r625;
$L__BB0_11:
	and.b32  	%r627, %r603, 8;
	setp.eq.s32 	%p7, %r627, 0;
	@%p7 bra 	$L__BB0_13;
	ld.global.u32 	%r628, [%rd6+60];
	xor.b32  	%r1137, %r1137, %r628;
	ld.global.u32 	%r629, [%rd6+64];
	xor.b32  	%r1136, %r1136, %r629;
	ld.global.u32 	%r630, [%rd6+68];
	xor.b32  	%r1135, %r1135, %r630;
	ld.global.u32 	%r631, [%rd6+72];
	xor.b32  	%r1134, %r1134, %r631;
	ld.global.u32 	%r632, [%rd6+76];
	xor.b32  	%r1133, %r1133, %r632;
$L__BB0_13:
	and.b32  	%r634, %r603, 16;
	setp.eq.s32 	%p8, %r634, 0;
	@%p8 bra 	$L__BB0_15;
	ld.global.u32 	%r635, [%rd6+80];
	xor.b32  	%r1137, %r1137, %r635;
	ld.global.u32 	%r636, [%rd6+84];
	xor.b32  	%r1136, %r1136, %r636;
	ld.global.u32 	%r637, [%rd6+88];
	xor.b32  	%r1135, %r1135, %r637;
	ld.global.u32 	%r638, [%rd6+92];
	xor.b32  	%r1134, %r1134, %r638;
	ld.global.u32 	%r639, [%rd6+96];
	xor.b32  	%r1133, %r1133, %r639;
$L__BB0_15:
	and.b32  	%r641, %r603, 32;
	setp.eq.s32 	%p9, %r641, 0;
	@%p9 bra 	$L__BB0_17;
	ld.global.u32 	%r642, [%rd6+100];
	xor.b32  	%r1137, %r1137, %r642;
	ld.global.u32 	%r643, [%rd6+104];
	xor.b32  	%r1136, %r1136, %r643;
	ld.global.u32 	%r644, [%rd6+108];
	xor.b32  	%r1135, %r1135, %r644;
	ld.global.u32 	%r645, [%rd6+112];
	xor.b32  	%r1134, %r1134, %r645;
	ld.global.u32 	%r646, [%rd6+116];
	xor.b32  	%r1133, %r1133, %r646;
$L__BB0_17:
	and.b32  	%r648, %r603, 64;
	setp.eq.s32 	%p10, %r648, 0;
	@%p10 bra 	$L__BB0_19;
	ld.global.u32 	%r649, [%rd6+120];
	xor.b32  	%r1137, %r1137, %r649;
	ld.global.u32 	%r650, [%rd6+124];
	xor.b32  	%r1136, %r1136, %r650;
	ld.global.u32 	%r651, [%rd6+128];
	xor.b32  	%r1135, %r1135, %r651;
	ld.global.u32 	%r652, [%rd6+132];
	xor.b32  	%r1134, %r1134, %r652;
	ld.global.u32 	%r653, [%rd6+136];
	xor.b32  	%r1133, %r1133, %r653;
$L__BB0_19:
	and.b32  	%r655, %r603, 128;
	setp.eq.s32 	%p11, %r655, 0;
	@%p11 bra 	$L__BB0_21;
	ld.global.u32 	%r656, [%rd6+140];
	xor.b32  	%r1137, %r1137, %r656;
	ld.global.u32 	%r657, [%rd6+144];
	xor.b32  	%r1136, %r1136, %r657;
	ld.global.u32 	%r658, [%rd6+148];
	xor.b32  	%r1135, %r1135, %r658;
	ld.global.u32 	%r659, [%rd6+152];
	xor.b32  	%r1134, %r1134, %r659;
	ld.global.u32 	%r660, [%rd6+156];
	xor.b32  	%r1133, %r1133, %r660;
$L__BB0_21:
	and.b32  	%r662, %r603, 256;
	setp.eq.s32 	%p12, %r662, 0;
	@%p12 bra 	$L__BB0_23;
	ld.global.u32 	%r663, [%rd6+160];
	xor.b32  	%r1137, %r1137, %r663;
	ld.global.u32 	%r664, [%rd6+164];
	xor.b32  	%r1136, %r1136, %r664;
	ld.global.u32 	%r665, [%rd6+168];
	xor.b32  	%r1135, %r1135, %r665;
	ld.global.u32 	%r666, [%rd6+172];
	xor.b32  	%r1134, %r1134, %r666;
	ld.global.u32 	%r667, [%rd6+176];
	xor.b32  	%r1133, %r1133, %r667;
$L__BB0_23:
	and.b32  	%r669, %r603, 512;
	setp.eq.s32 	%p13, %r669, 0;
	@%p13 bra 	$L__BB0_25;
	ld.global.u32 	%r670, [%rd6+180];
	xor.b32  	%r1137, %r1137, %r670;
	ld.global.u32 	%r671, [%rd6+184];
	xor.b32  	%r1136, %r1136, %r671;
	ld.global.u32 	%r672, [%rd6+188];
	xor.b32  	%r1135, %r1135, %r672;
	ld.global.u32 	%r673, [%rd6+192];
	xor.b32  	%r1134, %r1134, %r673;
	ld.global.u32 	%r674, [%rd6+196];
	xor.b32  	%r1133, %r1133, %r674;
$L__BB0_25:
	and.b32  	%r676, %r603, 1024;
	setp.eq.s32 	%p14, %r676, 0;
	@%p14 bra 	$L__BB0_27;
	ld.global.u32 	%r677, [%rd6+200];
	xor.b32  	%r1137, %r1137, %r677;
	ld.global.u32 	%r678, [%rd6+204];
	xor.b32  	%r1136, %r1136, %r678;
	ld.global.u32 	%r679, [%rd6+208];
	xor.b32  	%r1135, %r1135, %r679;
	ld.global.u32 	%r680, [%rd6+212];
	xor.b32  	%r1134, %r1134, %r680;
	ld.global.u32 	%r681, [%rd6+216];
	xor.b32  	%r1133, %r1133, %r681;
$L__BB0_27:
	and.b32  	%r683, %r603, 2048;
	setp.eq.s32 	%p15, %r683, 0;
	@%p15 bra 	$L__BB0_29;
	ld.global.u32 	%r684, [%rd6+220];
	xor.b32  	%r1137, %r1137, %r684;
	ld.global.u32 	%r685, [%rd6+224];
	xor.b32  	%r1136, %r1136, %r685;
	ld.global.u32 	%r686, [%rd6+228];
	xor.b32  	%r1135, %r1135, %r686;
	ld.global.u32 	%r687, [%rd6+232];
	xor.b32  	%r1134, %r1134, %r687;
	ld.global.u32 	%r688, [%rd6+236];
	xor.b32  	%r1133, %r1133, %r688;
$L__BB0_29:
	and.b32  	%r690, %r603, 4096;
	setp.eq.s32 	%p16, %r690, 0;
	@%p16 bra 	$L__BB0_31;
	ld.global.u32 	%r691, [%rd6+240];
	xor.b32  	%r1137, %r1137, %r691;
	ld.global.u32 	%r692, [%rd6+244];
	xor.b32  	%r1136, %r1136, %r692;
	ld.global.u32 	%r693, [%rd6+248];
	xor.b32  	%r1135, %r1135, %r693;
	ld.global.u32 	%r694, [%rd6+252];
	xor.b32  	%r1134, %r1134, %r694;
	ld.global.u32 	%r695, [%rd6+256];
	xor.b32  	%r1133, %r1133, %r695;
$L__BB0_31:
	and.b32  	%r697, %r603, 8192;
	setp.eq.s32 	%p17, %r697, 0;
	@%p17 bra 	$L__BB0_33;
	ld.global.u32 	%r698, [%rd6+260];
	xor.b32  	%r1137, %r1137, %r698;
	ld.global.u32 	%r699, [%rd6+264];
	xor.b32  	%r1136, %r1136, %r699;
	ld.global.u32 	%r700, [%rd6+268];
	xor.b32  	%r1135, %r1135, %r700;
	ld.global.u32 	%r701, [%rd6+272];
	xor.b32  	%r1134, %r1134, %r701;
	ld.global.u32 	%r702, [%rd6+276];
	xor.b32  	%r1133, %r1133, %r702;
$L__BB0_33:
	and.b32  	%r704, %r603, 16384;
	setp.eq.s32 	%p18, %r704, 0;
	@%p18 bra 	$L__BB0_35;
	ld.global.u32 	%r705, [%rd6+280];
	xor.b32  	%r1137, %r1137, %r705;
	ld.global.u32 	%r706, [%rd6+284];
	xor.b32  	%r1136, %r1136, %r706;
	ld.global.u32 	%r707, [%rd6+288];
	xor.b32  	%r1135, %r1135, %r707;
	ld.global.u32 	%r708, [%rd6+292];
	xor.b32  	%r1134, %r1134, %r708;
	ld.global.u32 	%r709, [%rd6+296];
	xor.b32  	%r1133, %r1133, %r709;
$L__BB0_35:
	and.b32  	%r711, %r603, 32768;
	setp.eq.s32 	%p19, %r711, 0;
	@%p19 bra 	$L__BB0_37;
	ld.global.u32 	%r712, [%rd6+300];
	xor.b32  	%r1137, %r1137, %r712;
	ld.global.u32 	%r713, [%rd6+304];
	xor.b32  	%r1136, %r1136, %r713;
	ld.global.u32 	%r714, [%rd6+308];
	xor.b32  	%r1135, %r1135, %r714;
	ld.global.u32 	%r715, [%rd6+312];
	xor.b32  	%r1134, %r1134, %r715;
	ld.global.u32 	%r716, [%rd6+316];
	xor.b32  	%r1133, %r1133, %r716;
$L__BB0_37:
	add.s32 	%r1132, %r1132, 16;
	setp.ne.s32 	%p20, %r1132, 32;
	@%p20 bra 	$L__BB0_5;
	mad.lo.s32 	%r717, %r1126, -31, %r25;
	add.s32 	%r1126, %r717, 1;
	setp.ne.s32 	%p21, %r1126, 5;
	@%p21 bra 	$L__BB0_4;
	st.local.u32 	[%rd1+4], %r1137;
	st.local.v2.u32 	[%rd1+8], {%r1136, %r1135};
	st.local.v2.u32 	[%rd1+16], {%r1134, %r1133};
	setp.eq.s64 	%p22, %rd4, 1;
	@%p22 bra 	$L__BB0_114;
	mov.b32 	%r1133, 0;
	mov.u32 	%r1134, %r1133;
	mov.u32 	%r1135, %r1133;
	mov.u32 	%r1136, %r1133;
	mov.u32 	%r1137, %r1133;
	mov.u32 	%r1218, %r1133;
$L__BB0_41:
	mul.wide.u32 	%rd25, %r1218, 4;
	add.s64 	%rd26, %rd1, %rd25;
	ld.local.u32 	%r200, [%rd26+4];
	shl.b32 	%r201, %r1218, 5;
	mov.b32 	%r1224, 0;
$L__BB0_42:
	.pragma "nounroll";
	shr.u32 	%r720, %r200, %r1224;
	and.b32  	%r721, %r720, 1;
	setp.eq.b32 	%p23, %r721, 1;
	not.pred 	%p24, %p23;
	add.s32 	%r722, %r201, %r1224;
	mul.lo.s32 	%r723, %r722, 5;
	mul.wide.u32 	%rd27, %r723, 4;
	add.s64 	%rd7, %rd5, %rd27;
	@%p24 bra 	$L__BB0_44;
	ld.global.u32 	%r724, [%rd7];
	xor.b32  	%r1137, %r1137, %r724;
	ld.global.u32 	%r725, [%rd7+4];
	xor.b32  	%r1136, %r1136, %r725;
	ld.global.u32 	%r726, [%rd7+8];
	xor.b32  	%r1135, %r1135, %r726;
	ld.global.u32 	%r727, [%rd7+12];
	xor.b32  	%r1134, %r1134, %r727;
	ld.global.u32 	%r728, [%rd7+16];
	xor.b32  	%r1133, %r1133, %r728;
$L__BB0_44:
	and.b32  	%r730, %r720, 2;
	setp.eq.s32 	%p25, %r730, 0;
	@%p25 bra 	$L__BB0_46;
	ld.global.u32 	%r731, [%rd7+20];
	xor.b32  	%r1137, %r1137, %r731;
	ld.global.u32 	%r732, [%rd7+24];
	xor.b32  	%r1136, %r1136, %r732;
	ld.global.u32 	%r733, [%rd7+28];
	xor.b32  	%r1135, %r1135, %r733;
	ld.global.u32 	%r734, [%rd7+32];
	xor.b32  	%r1134, %r1134, %r734;
	ld.global.u32 	%r735, [%rd7+36];
	xor.b32  	%r1133, %r1133, %r735;
$L__BB0_46:
	and.b32  	%r737, %r720, 4;
	setp.eq.s32 	%p26, %r737, 0;
	@%p26 bra 	$L__BB0_48;
	ld.global.u32 	%r738, [%rd7+40];
	xor.b32  	%r1137, %r1137, %r738;
	ld.global.u32 	%r739, [%rd7+44];
	xor.b32  	%r1136, %r1136, %r739;
	ld.global.u32 	%r740, [%rd7+48];
	xor.b32  	%r1135, %r1135, %r740;
	ld.global.u32 	%r741, [%rd7+52];
	xor.b32  	%r1134, %r1134, %r741;
	ld.global.u32 	%r742, [%rd7+56];
	xor.b32  	%r1133, %r1133, %r742;
$L__BB0_48:
	and.b32  	%r744, %r720, 8;
	setp.eq.s32 	%p27, %r744, 0;
	@%p27 bra 	$L__BB0_50;
	ld.global.u32 	%r745, [%rd7+60];
	xor.b32  	%r1137, %r1137, %r745;
	ld.global.u32 	%r746, [%rd7+64];
	xor.b32  	%r1136, %r1136, %r746;
	ld.global.u32 	%r747, [%rd7+68];
	xor.b32  	%r1135, %r1135, %r747;
	ld.global.u32 	%r748, [%rd7+72];
	xor.b32  	%r1134, %r1134, %r748;
	ld.global.u32 	%r749, [%rd7+76];
	xor.b32  	%r1133, %r1133, %r749;
$L__BB0_50:
	and.b32  	%r751, %r720, 16;
	setp.eq.s32 	%p28, %r751, 0;
	@%p28 bra 	$L__BB0_52;
	ld.global.u32 	%r752, [%rd7+80];
	xor.b32  	%r1137, %r1137, %r752;
	ld.global.u32 	%r753, [%rd7+84];
	xor.b32  	%r1136, %r1136, %r753;
	ld.global.u32 	%r754, [%rd7+88];
	xor.b32  	%r1135, %r1135, %r754;
	ld.global.u32 	%r755, [%rd7+92];
	xor.b32  	%r1134, %r1134, %r755;
	ld.global.u32 	%r756, [%rd7+96];
	xor.b32  	%r1133, %r1133, %r756;
$L__BB0_52:
	and.b32  	%r758, %r720, 32;
	setp.eq.s32 	%p29, %r758, 0;
	@%p29 bra 	$L__BB0_54;
	ld.global.u32 	%r759, [%rd7+100];
	xor.b32  	%r1137, %r1137, %r759;
	ld.global.u32 	%r760, [%rd7+104];
	xor.b32  	%r1136, %r1136, %r760;
	ld.global.u32 	%r761, [%rd7+108];
	xor.b32  	%r1135, %r1135, %r761;
	ld.global.u32 	%r762, [%rd7+112];
	xor.b32  	%r1134, %r1134, %r762;
	ld.global.u32 	%r763, [%rd7+116];
	xor.b32  	%r1133, %r1133, %r763;
$L__BB0_54:
	and.b32  	%r765, %r720, 64;
	setp.eq.s32 	%p30, %r765, 0;
	@%p30 bra 	$L__BB0_56;
	ld.global.u32 	%r766, [%rd7+120];
	xor.b32  	%r1137, %r1137, %r766;
	ld.global.u32 	%r767, [%rd7+124];
	xor.b32  	%r1136, %r1136, %r767;
	ld.global.u32 	%r768, [%rd7+128];
	xor.b32  	%r1135, %r1135, %r768;
	ld.global.u32 	%r769, [%rd7+132];
	xor.b32  	%r1134, %r1134, %r769;
	ld.global.u32 	%r770, [%rd7+136];
	xor.b32  	%r1133, %r1133, %r770;
$L__BB0_56:
	and.b32  	%r772, %r720, 128;
	setp.eq.s32 	%p31, %r772, 0;
	@%p31 bra 	$L__BB0_58;
	ld.global.u32 	%r773, [%rd7+140];
	xor.b32  	%r1137, %r1137, %r773;
	ld.global.u32 	%r774, [%rd7+144];
	xor.b32  	%r1136, %r1136, %r774;
	ld.global.u32 	%r775, [%rd7+148];
	xor.b32  	%r1135, %r1135, %r775;
	ld.global.u32 	%r776, [%rd7+152];
	xor.b32  	%r1134, %r1134, %r776;
	ld.global.u32 	%r777, [%rd7+156];
	xor.b32  	%r1133, %r1133, %r777;
$L__BB0_58:
	and.b32  	%r779, %r720, 256;
	setp.eq.s32 	%p32, %r779, 0;
	@%p32 bra 	$L__BB0_60;
	ld.global.u32 	%r780, [%rd7+160];
	xor.b32  	%r1137, %r1137, %r780;
	ld.global.u32 	%r781, [%rd7+164];
	xor.b32  	%r1136, %r1136, %r781;
	ld.global.u32 	%r782, [%rd7+168];
	xor.b32  	%r1135, %r1135, %r782;
	ld.global.u32 	%r783, [%rd7+172];
	xor.b32  	%r1134, %r1134, %r783;
	ld.global.u32 	%r784, [%rd7+176];
	xor.b32  	%r1133, %r1133, %r784;
$L__BB0_60:
	and.b32  	%r786, %r720, 512;
	setp.eq.s32 	%p33, %r786, 0;
	@%p33 bra 	$L__BB0_62;
	ld.global.u32 	%r787, [%rd7+180];
	xor.b32  	%r1137, %r1137, %r787;
	ld.global.u32 	%r788, [%rd7+184];
	xor.b32  	%r1136, %r1136, %r788;
	ld.global.u32 	%r789, [%rd7+188];
	xor.b32  	%r1135, %r1135, %r789;
	ld.global.u32 	%r790, [%rd7+192];
	xor.b32  	%r1134, %r1134, %r790;
	ld.global.u32 	%r791, [%rd7+196];
	xor.b32  	%r1133, %r1133, %r791;
$L__BB0_62:
	and.b32  	%r793, %r720, 1024;
	setp.eq.s32 	%p34, %r793, 0;
	@%p34 bra 	$L__BB0_64;
	ld.global.u32 	%r794, [%rd7+200];
	xor.b32  	%r1137, %r1137, %r794;
	ld.global.u32 	%r795, [%rd7+204];
	xor.b32  	%r1136, %r1136, %r795;
	ld.global.u32 	%r796, [%rd7+208];
	xor.b32  	%r1135, %r1135, %r796;
	ld.global.u32 	%r797, [%rd7+212];
	xor.b32  	%r1134, %r1134, %r797;
	ld.global.u32 	%r798, [%rd7+216];
	xor.b32  	%r1133, %r1133, %r798;
$L__BB0_64:
	and.b32  	%r800, %r720, 2048;
	setp.eq.s32 	%p35, %r800, 0;
	@%p35 bra 	$L__BB0_66;
	ld.global.u32 	%r801, [%rd7+220];
	xor.b32  	%r1137, %r1137, %r801;
	ld.global.u32 	%r802, [%rd7+224];
	xor.b32  	%r1136, %r1136, %r802;
	ld.global.u32 	%r803, [%rd7+228];
	xor.b32  	%r1135, %r1135, %r803;
	ld.global.u32 	%r804, [%rd7+232];
	xor.b32  	%r1134, %r1134, %r804;
	ld.global.u32 	%r805, [%rd7+236];
	xor.b32  	%r1133, %r1133, %r805;
$L__BB0_66:
	and.b32  	%r807, %r720, 4096;
	setp.eq.s32 	%p36, %r807, 0;
	@%p36 bra 	$L__BB0_68;
	ld.global.u32 	%r808, [%rd7+240];
	xor.b32  	%r1137, %r1137, %r808;
	ld.global.u32 	%r809, [%rd7+244];
	xor.b32  	%r1136, %r1136, %r809;
	ld.global.u32 	%r810, [%rd7+248];
	xor.b32  	%r1135, %r1135, %r810;
	ld.global.u32 	%r811, [%rd7+252];
	xor.b32  	%r1134, %r1134, %r811;
	ld.global.u32 	%r812, [%rd7+256];
	xor.b32  	%r1133, %r1133, %r812;
$L__BB0_68:
	and.b32  	%r814, %r720, 8192;
	setp.eq.s32 	%p37, %r814, 0;
	@%p37 bra 	$L__BB0_70;
	ld.global.u32 	%r815, [%rd7+260];
	xor.b32  	%r1137, %r1137, %r815;
	ld.global.u32 	%r816, [%rd7+264];
	xor.b32  	%r1136, %r1136, %r816;
	ld.global.u32 	%r817, [%rd7+268];
	xor.b32  	%r1135, %r1135, %r817;
	ld.global.u32 	%r818, [%rd7+272];
	xor.b32  	%r1134, %r1134, %r818;
	ld.global.u32 	%r819, [%rd7+276];
	xor.b32  	%r1133, %r1133, %r819;
$L__BB0_70:
	and.b32  	%r821, %r720, 16384;
	setp.eq.s32 	%p38, %r821, 0;
	@%p38 bra 	$L__BB0_72;
	ld.global.u32 	%r822, [%rd7+280];
	xor.b32  	%r1137, %r1137, %r822;
	ld.global.u32 	%r823, [%rd7+284];
	xor.b32  	%r1136, %r1136, %r823;
	ld.global.u32 	%r824, [%rd7+288];
	xor.b32  	%r1135, %r1135, %r824;
	ld.global.u32 	%r825, [%rd7+292];
	xor.b32  	%r1134, %r1134, %r825;
	ld.global.u32 	%r826, [%rd7+296];
	xor.b32  	%r1133, %r1133, %r826;
$L__BB0_72:
	and.b32  	%r828, %r720, 32768;
	setp.eq.s32 	%p39, %r828, 0;
	@%p39 bra 	$L__BB0_74;
	ld.global.u32 	%r829, [%rd7+300];
	xor.b32  	%r1137, %r1137, %r829;
	ld.global.u32 	%r830, [%rd7+304];
	xor.b32  	%r1136, %r1136, %r830;
	ld.global.u32 	%r831, [%rd7+308];
	xor.b32  	%r1135, %r1135, %r831;
	ld.global.u32 	%r832, [%rd7+312];
	xor.b32  	%r1134, %r1134, %r832;
	ld.global.u32 	%r833, [%rd7+316];
	xor.b32  	%r1133, %r1133, %r833;
$L__BB0_74:
	add.s32 	%r1224, %r1224, 16;
	setp.ne.s32 	%p40, %r1224, 32;
	@%p40 bra 	$L__BB0_42;
	mad.lo.s32 	%r834, %r1218, -31, %r201;
	add.s32 	%r1218, %r834, 1;
	setp.ne.s32 	%p41, %r1218, 5;
	@%p41 bra 	$L__BB0_41;
	st.local.u32 	[%rd1+4], %r1137;
	st.local.v2.u32 	[%rd1+8], {%r1136, %r1135};
	st.local.v2.u32 	[%rd1+16], {%r1134, %r1133};
	setp.ne.s64 	%p42, %rd4, 3;
	@%p42 bra 	$L__BB0_114;
	mov.b32 	%r1133, 0;
	mov.u32 	%r1134, %r1133;
	mov.u32 	%r1135, %r1133;
	mov.u32 	%r1136, %r1133;
	mov.u32 	%r1137, %r1133;
	mov.u32 	%r1310, %r1133;
$L__BB0_78:
	mul.wide.u32 	%rd28, %r1310, 4;
	add.s64 	%rd29, %rd1, %rd28;
	ld.local.u32 	%r376, [%rd29+4];
	shl.b32 	%r377, %r1310, 5;
	mov.b32 	%r1316, 0;
$L__BB0_79:
	.pragma "nounroll";
	shr.u32 	%r837, %r376, %r1316;
	and.b32  	%r838, %r837, 1;
	setp.eq.b32 	%p43, %r838, 1;
	not.pred 	%p44, %p43;
	add.s32 	%r839, %r377, %r1316;
	mul.lo.s32 	%r840, %r839, 5;
	mul.wide.u32 	%rd30, %r840, 4;
	add.s64 	%rd8, %rd5, %rd30;
	@%p44 bra 	$L__BB0_81;
	ld.global.u32 	%r841, [%rd8];
	xor.b32  	%r1137, %r1137, %r841;
	ld.global.u32 	%r842, [%rd8+4];
	xor.b32  	%r1136, %r1136, %r842;
	ld.global.u32 	%r843, [%rd8+8];
	xor.b32  	%r1135, %r1135, %r843;
	ld.global.u32 	%r844, [%rd8+12];
	xor.b32  	%r1134, %r1134, %r844;
	ld.global.u32 	%r845, [%rd8+16];
	xor.b32  	%r1133, %r1133, %r845;
$L__BB0_81:
	and.b32  	%r847, %r837, 2;
	setp.eq.s32 	%p45, %r847, 0;
	@%p45 bra 	$L__BB0_83;
	ld.global.u32 	%r848, [%rd8+20];
	xor.b32  	%r1137, %r1137, %r848;
	ld.global.u32 	%r849, [%rd8+24];
	xor.b32  	%r1136, %r1136, %r849;
	ld.global.u32 	%r850, [%rd8+28];
	xor.b32  	%r1135, %r1135, %r850;
	ld.global.u32 	%r851, [%rd8+32];
	xor.b32  	%r1134, %r1134, %r851;
	ld.global.u32 	%r852, [%rd8+36];
	xor.b32  	%r1133, %r1133, %r852;
$L__BB0_83:
	and.b32  	%r854, %r837, 4;
	setp.eq.s32 	%p46, %r854, 0;
	@%p46 bra 	$L__BB0_85;
	ld.global.u32 	%r855, [%rd8+40];
	xor.b32  	%r1137, %r1137, %r855;
	ld.global.u32 	%r856, [%rd8+44];
	xor.b32  	%r1136, %r1136, %r856;
	ld.global.u32 	%r857, [%rd8+48];
	xor.b32  	%r1135, %r1135, %r857;
	ld.global.u32 	%r858, [%rd8+52];
	xor.b32  	%r1134, %r1134, %r858;
	ld.global.u32 	%r859, [%rd8+56];
	xor.b32  	%r1133, %r1133, %r859;
$L__BB0_85:
	and.b32  	%r861, %r837, 8;
	setp.eq.s32 	%p47, %r861, 0;
	@%p47 bra 	$L__BB0_87;
	ld.global.u32 	%r862, [%rd8+60];
	xor.b32  	%r1137, %r1137, %r862;
	ld.global.u32 	%r863, [%rd8+64];
	xor.b32  	%r1136, %r1136, %r863;
	ld.global.u32 	%r864, [%rd8+68];
	xor.b32  	%r1135, %r1135, %r864;
	ld.global.u32 	%r865, [%rd8+72];
	xor.b32  	%r1134, %r1134, %r865;
	ld.global.u32 	%r866, [%rd8+76];
	xor.b32  	%r1133, %r1133, %r866;
$L__BB0_87:
	and.b32  	%r868, %r837, 16;
	setp.eq.s32 	%p48, %r868, 0;
	@%p48 bra 	$L__BB0_89;
	ld.global.u32 	%r869, [%rd8+80];
	xor.b32  	%r1137, %r1137, %r869;
	ld.global.u32 	%r870, [%rd8+84];
	xor.b32  	%r1136, %r1136, %r870;
	ld.global.u32 	%r871, [%rd8+88];
	xor.b32  	%r1135, %r1135, %r871;
	ld.global.u32 	%r872, [%rd8+92];
	xor.b32  	%r1134, %r1134, %r872;
	ld.global.u32 	%r873, [%rd8+96];
	xor.b32  	%r1133, %r1133, %r873;
$L__BB0_89:
	and.b32  	%r875, %r837, 32;
	setp.eq.s32 	%p49, %r875, 0;
	@%p49 bra 	$L__BB0_91;
	ld.global.u32 	%r876, [%rd8+100];
	xor.b32  	%r1137, %r1137, %r876;
	ld.global.u32 	%r877, [%rd8+104];
	xor.b32  	%r1136, %r1136, %r877;
	ld.global.u32 	%r878, [%rd8+108];
	xor.b32  	%r1135, %r1135, %r878;
	ld.global.u32 	%r879, [%rd8+112];
	xor.b32  	%r1134, %r1134, %r879;
	ld.global.u32 	%r880, [%rd8+116];
	xor.b32  	%r1133, %r1133, %r880;
$L__BB0_91:
	and.b32  	%r882, %r837, 64;
	setp.eq.s32 	%p50, %r882, 0;
	@%p50 bra 	$L__BB0_93;
	ld.global.u32 	%r883, [%rd8+120];
	xor.b32  	%r1137, %r1137, %r883;
	ld.global.u32 	%r884, [%rd8+124];
	xor.b32  	%r1136, %r1136, %r884;
	ld.global.u32 	%r885, [%rd8+128];
	xor.b32  	%r1135, %r1135, %r885;
	ld.global.u32 	%r886, [%rd8+132];
	xor.b32  	%r1134, %r1134, %r886;
	ld.global.u32 	%r887, [%rd8+136];
	xor.b32  	%r1133, %r1133, %r887;
$L__BB0_93:
	and.b32  	%r889, %r837, 128;
	setp.eq.s32 	%p51, %r889, 0;
	@%p51 bra 	$L__BB0_95;
	ld.global.u32 	%r890, [%rd8+140];
	xor.b32  	%r1137, %r1137, %r890;
	ld.global.u32 	%r891, [%rd8+144];
	xor.b32  	%r1136, %r1136, %r891;
	ld.global.u32 	%r892, [%rd8+148];
	xor.b32  	%r1135, %r1135, %r892;
	ld.global.u32 	%r893, [%rd8+152];
	xor.b32  	%r1134, %r1134, %r893;
	ld.global.u32 	%r894, [%rd8+156];
	xor.b32  	%r1133, %r1133, %r894;
$L__BB0_95:
	and.b32  	%r896, %r837, 256;
	setp.eq.s32 	%p52, %r896, 0;
	@%p52 bra 	$L__BB0_97;
	ld.global.u32 	%r897, [%rd8+160];
	xor.b32  	%r1137, %r1137, %r897;
	ld.global.u32 	%r898, [%rd8+164];
	xor.b32  	%r1136, %r1136, %r898;
	ld.global.u32 	%r899, [%rd8+168];
	xor.b32  	%r1135, %r1135, %r899;
	ld.global.u32 	%r900, [%rd8+172];
	xor.b32  	%r1134, %r1134, %r900;
	ld.global.u32 	%r901, [%rd8+176];
	xor.b32  	%r1133, %r1133, %r901;
$L__BB0_97:
	and.b32  	%r903, %r837, 512;
	setp.eq.s32 	%p53, %r903, 0;
	@%p53 bra 	$L__BB0_99;
	ld.global.u32 	%r904, [%rd8+180];
	xor.b32  	%r1137, %r1137, %r904;
	ld.global.u32 	%r905, [%rd8+184];
	xor.b32  	%r1136, %r1136, %r905;
	ld.global.u32 	%r906, [%rd8+188];
	xor.b32  	%r1135, %r1135, %r906;
	ld.global.u32 	%r907, [%rd8+192];
	xor.b32  	%r1134, %r1134, %r907;
	ld.global.u32 	%r908, [%rd8+196];
	xor.b32  	%r1133, %r1133, %r908;
$L__BB0_99:
	and.b32  	%r910, %r837, 1024;
	setp.eq.s32 	%p54, %r910, 0;
	@%p54 bra 	$L__BB0_101;
	ld.global.u32 	%r911, [%rd8+200];
	xor.b32  	%r1137, %r1137, %r911;
	ld.global.u32 	%r912, [%rd8+204];
	xor.b32  	%r1136, %r1136, %r912;
	ld.global.u32 	%r913, [%rd8+208];
	xor.b32  	%r1135, %r1135, %r913;
	ld.global.u32 	%r914, [%rd8+212];
	xor.b32  	%r1134, %r1134, %r914;
	ld.global.u32 	%r915, [%rd8+216];
	xor.b32  	%r1133, %r1133, %r915;
$L__BB0_101:
	and.b32  	%r917, %r837, 2048;
	setp.eq.s32 	%p55, %r917, 0;
	@%p55 bra 	$L__BB0_103;
	ld.global.u32 	%r918, [%rd8+220];
	xor.b32  	%r1137, %r1137, %r918;
	ld.global.u32 	%r919, [%rd8+224];
	xor.b32  	%r1136, %r1136, %r919;
	ld.global.u32 	%r920, [%rd8+228];
	xor.b32  	%r1135, %r1135, %r920;
	ld.global.u32 	%r921, [%rd8+232];
	xor.b32  	%r1134, %r1134, %r921;
	ld.global.u32 	%r922, [%rd8+236];
	xor.b32  	%r1133, %r1133, %r922;
$L__BB0_103:
	and.b32  	%r924, %r837, 4096;
	setp.eq.s32 	%p56, %r924, 0;
	@%p56 bra 	$L__BB0_105;
	ld.global.u32 	%r925, [%rd8+240];
	xor.b32  	%r1137, %r1137, %r925;
	ld.global.u32 	%r926, [%rd8+244];
	xor.b32  	%r1136, %r1136, %r926;
	ld.global.u32 	%r927, [%rd8+248];
	xor.b32  	%r1135, %r1135, %r927;
	ld.global.u32 	%r928, [%rd8+252];
	xor.b32  	%r1134, %r1134, %r928;
	ld.global.u32 	%r929, [%rd8+256];
	xor.b32  	%r1133, %r1133, %r929;
$L__BB0_105:
	and.b32  	%r931, %r837, 8192;
	setp.eq.s32 	%p57, %r931, 0;
	@%p57 bra 	$L__BB0_107;
	ld.global.u32 	%r932, [%rd8+260];
	xor.b32  	%r1137, %r1137, %r932;
	ld.global.u32 	%r933, [%rd8+264];
	xor.b32  	%r1136, %r1136, %r933;
	ld.global.u32 	%r934, [%rd8+268];
	xor.b32  	%r1135, %r1135, %r934;
	ld.global.u32 	%r935, [%rd8+272];
	xor.b32  	%r1134, %r1134, %r935;
	ld.global.u32 	%r936, [%rd8+276];
	xor.b32  	%r1133, %r1133, %r936;
$L__BB0_107:
	and.b32  	%r938, %r837, 16384;
	setp.eq.s32 	%p58, %r938, 0;
	@%p58 bra 	$L__BB0_109;
	ld.global.u32 	%r939, [%rd8+280];
	xor.b32  	%r1137, %r1137, %r939;
	ld.global.u32 	%r940, [%rd8+284];
	xor.b32  	%r1136, %r1136, %r940;
	ld.global.u32 	%r941, [%rd8+288];
	xor.b32  	%r1135, %r1135, %r941;
	ld.global.u32 	%r942, [%rd8+292];
	xor.b32  	%r1134, %r1134, %r942;
	ld.global.u32 	%r943, [%rd8+296];
	xor.b32  	%r1133, %r1133, %r943;
$L__BB0_109:
	and.b32  	%r945, %r837, 32768;
	setp.eq.s32 	%p59, %r945, 0;
	@%p59 bra 	$L__BB0_111;
	ld.global.u32 	%r946, [%rd8+300];
	xor.b32  	%r1137, %r1137, %r946;
	ld.global.u32 	%r947, [%rd8+304];
	xor.b32  	%r1136, %r1136, %r947;
	ld.global.u32 	%r948, [%rd8+308];
	xor.b32  	%r1135, %r1135, %r948;
	ld.global.u32 	%r949, [%rd8+312];
	xor.b32  	%r1134, %r1134, %r949;
	ld.global.u32 	%r950, [%rd8+316];
	xor.b32  	%r1133, %r1133, %r950;
$L__BB0_111:
	add.s32 	%r1316, %r1316, 16;
	setp.ne.s32 	%p60, %r1316, 32;
	@%p60 bra 	$L__BB0_79;
	mad.lo.s32 	%r951, %r1310, -31, %r377;
	add.s32 	%r1310, %r951, 1;
	setp.ne.s32 	%p61, %r1310, 5;
	@%p61 bra 	$L__BB0_78;
	st.local.u32 	[%rd1+4], %r1137;
	st.local.v2.u32 	[%rd1+8], {%r1136, %r1135};
	st.local.v2.u32 	[%rd1+16], {%r1134, %r1133};
$L__BB0_114:
	shr.u64 	%rd34, %rd3, 2;
	add.s32 	%r1120, %r1120, 1;
	setp.gt.u64 	%p62, %rd3, 3;
	@%p62 bra 	$L__BB0_2;
$L__BB0_115:
	shl.b32 	%r952, %r1, 2;
	mov.u32 	%r953, _ZZ7calc_piPilE7counter;
	add.s32 	%r557, %r953, %r952;
	mov.b32 	%r954, 0;
	st.shared.u32 	[%r557], %r954;
	setp.lt.s64 	%p63, %rd17, 1;
	@%p63 bra 	$L__BB0_123;
	and.b64  	%rd36, %rd17, 3;
	setp.lt.u64 	%p64, %rd17, 4;
	mov.b32 	%r1429, 0;
	@%p64 bra 	$L__BB0_119;
	and.b64  	%rd35, %rd17, 9223372036854775804;
	mul.lo.s32 	%r958, %r5, 1703105765;
	sub.s32 	%r959, %r4, %r958;
	add.s32 	%r1407, %r959, 9514737;
	mov.b32 	%r1429, 0;
$L__BB0_118:
	mov.u32 	%r1416, %r1407;
	shr.u32 	%r960, %r1137, 2;
	xor.b32  	%r961, %r960, %r1137;
	shl.b32 	%r962, %r1133, 4;
	shl.b32 	%r963, %r961, 1;
	xor.b32  	%r964, %r963, %r962;
	xor.b32  	%r965, %r964, %r961;
	xor.b32  	%r966, %r965, %r1133;
	add.s32 	%r967, %r1416, -2899496;
	add.s32 	%r968, %r967, %r966;
	add.s32 	%r969, %r968, 362437;
	cvt.rn.f32.u32 	%f1, %r969;
	fma.rn.f32 	%f2, %f1, 0f2F800000, 0f2F000000;
	shr.u32 	%r970, %r1136, 2;
	xor.b32  	%r971, %r970, %r1136;
	shl.b32 	%r972, %r966, 4;
	shl.b32 	%r973, %r971, 1;
	xor.b32  	%r974, %r973, %r972;
	xor.b32  	%r975, %r974, %r971;
	xor.b32  	%r976, %r975, %r966;
	add.s32 	%r977, %r967, %r976;
	add.s32 	%r978, %r977, 724874;
	cvt.rn.f32.u32 	%f3, %r978;
	fma.rn.f32 	%f4, %f3, 0f2F800000, 0f2F000000;
	mul.f32 	%f5, %f4, %f4;
	fma.rn.f32 	%f6, %f2, %f2, %f5;
	cvt.rzi.s32.f32 	%r979, %f6;
	shr.u32 	%r980, %r1135, 2;
	xor.b32  	%r981, %r980, %r1135;
	shl.b32 	%r982, %r976, 4;
	shl.b32 	%r983, %r981, 1;
	xor.b32  	%r984, %r983, %r982;
	xor.b32  	%r985, %r984, %r981;
	xor.b32  	%r986, %r985, %r976;
	add.s32 	%r987, %r967, %r986;
	add.s32 	%r988, %r987, 1087311;
	cvt.rn.f32.u32 	%f7, %r988;
	fma.rn.f32 	%f8, %f7, 0f2F800000, 0f2F000000;
	shr.u32 	%r989, %r1134, 2;
	xor.b32  	%r990, %r989, %r1134;
	shl.b32 	%r991, %r986, 4;
	shl.b32 	%r992, %r990, 1;
	xor.b32  	%r993, %r992, %r991;
	xor.b32  	%r994, %r993, %r990;
	xor.b32  	%r1137, %r994, %r986;
	add.s32 	%r995, %r967, %r1137;
	add.s32 	%r996, %r995, 1449748;
	cvt.rn.f32.u32 	%f9, %r996;
	fma.rn.f32 	%f10, %f9, 0f2F800000, 0f2F000000;
	mul.f32 	%f11, %f10, %f10;
	fma.rn.f32 	%f12, %f8, %f8, %f11;
	cvt.rzi.s32.f32 	%r997, %f12;
	add.s32 	%r998, %r979, %r997;
	shr.u32 	%r999, %r1133, 2;
	xor.b32  	%r1000, %r999, %r1133;
	shl.b32 	%r1001, %r1137, 4;
	shl.b32 	%r1002, %r1000, 1;
	xor.b32  	%r1003, %r1002, %r1001;
	xor.b32  	%r1004, %r1003, %r1000;
	xor.b32  	%r1136, %r1004, %r1137;
	add.s32 	%r1005, %r967, %r1136;
	add.s32 	%r1006, %r1005, 1812185;
	cvt.rn.f32.u32 	%f13, %r1006;
	fma.rn.f32 	%f14, %f13, 0f2F800000, 0f2F000000;
	shr.u32 	%r1007, %r966, 2;
	xor.b32  	%r1008, %r1007, %r966;
	shl.b32 	%r1009, %r1136, 4;
	shl.b32 	%r1010, %r1008, 1;
	xor.b32  	%r1011, %r1010, %r1009;
	xor.b32  	%r1012, %r1011, %r1008;
	xor.b32  	%r1135, %r1012, %r1136;
	add.s32 	%r1013, %r967, %r1135;
	add.s32 	%r1014, %r1013, 2174622;
	cvt.rn.f32.u32 	%f15, %r1014;
	fma.rn.f32 	%f16, %f15, 0f2F800000, 0f2F000000;
	mul.f32 	%f17, %f16, %f16;
	fma.rn.f32 	%f18, %f14, %f14, %f17;
	cvt.rzi.s32.f32 	%r1015, %f18;
	add.s32 	%r1016, %r998, %r1015;
	shr.u32 	%r1017, %r976, 2;
	xor.b32  	%r1018, %r1017, %r976;
	shl.b32 	%r1019, %r1135, 4;
	shl.b32 	%r1020, %r1018, 1;
	xor.b32  	%r1021, %r1020, %r1019;
	xor.b32  	%r1022, %r1021, %r1018;
	xor.b32  	%r1134, %r1022, %r1135;
	add.s32 	%r1023, %r967, %r1134;
	add.s32 	%r1024, %r1023, 2537059;
	cvt.rn.f32.u32 	%f19, %r1024;
	fma.rn.f32 	%f20, %f19, 0f2F800000, 0f2F000000;
	shr.u32 	%r1025, %r986, 2;
	xor.b32  	%r1026, %r1025, %r986;
	shl.b32 	%r1027, %r1134, 4;
	shl.b32 	%r1028, %r1026, 1;
	xor.b32  	%r1029, %r1028, %r1027;
	xor.b32  	%r1030, %r1029, %r1026;
	xor.b32  	%r1133, %r1030, %r1134;
	add.s32 	%r1031, %r1133, %r1416;
	cvt.rn.f32.u32 	%f21, %r1031;
	fma.rn.f32 	%f22, %f21, 0f2F800000, 0f2F000000;
	mul.f32 	%f23, %f22, %f22;
	fma.rn.f32 	%f24, %f20, %f20, %f23;
	cvt.rzi.s32.f32 	%r1032, %f24;
	add.s32 	%r1033, %r1016, %r1032;
	sub.s32 	%r1034, %r1429, %r1033;
	add.s32 	%r1429, %r1034, 4;
	add.s32 	%r1407, %r1416, 2899496;
	add.s64 	%rd35, %rd35, -4;
	setp.ne.s64 	%p65, %rd35, 0;
	@%p65 bra 	$L__BB0_118;
$L__BB0_119:
	setp.eq.s64 	%p66, %rd36, 0;
	@%p66 bra 	$L__BB0_122;
	add.s32 	%r1422, %r1416, 724874;
$L__BB0_121:
	.pragma "nounroll";
	mov.u32 	%r586, %r1135;
	mov.u32 	%r585, %r1134;
	mov.u32 	%r1135, %r1133;
	shr.u32 	%r1035, %r1137, 2;
	xor.b32  	%r1036, %r1035, %r1137;
	shl.b32 	%r1037, %r1135, 4;
	shl.b32 	%r1038, %r1036, 1;
	xor.b32  	%r1039, %r1038, %r1037;
	xor.b32  	%r1040, %r1039, %r1036;
	xor.b32  	%r1134, %r1040, %r1135;
	add.s32 	%r1041, %r1422, %r1134;
	add.s32 	%r1042, %r1041, -362437;
	cvt.rn.f32.u32 	%f25, %r1042;
	fma.rn.f32 	%f26, %f25, 0f2F800000, 0f2F000000;
	shr.u32 	%r1043, %r1136, 2;
	xor.b32  	%r1044, %r1043, %r1136;
	shl.b32 	%r1045, %r1134, 4;
	shl.b32 	%r1046, %r1044, 1;
	xor.b32  	%r1047, %r1046, %r1045;
	xor.b32  	%r1048, %r1047, %r1044;
	xor.b32  	%r1133, %r1048, %r1134;
	add.s32 	%r1049, %r1422, %r1133;
	cvt.rn.f32.u32 	%f27, %r1049;
	fma.rn.f32 	%f28, %f27, 0f2F800000, 0f2F000000;
	mul.f32 	%f29, %f28, %f28;
	fma.rn.f32 	%f30, %f26, %f26, %f29;
	cvt.rzi.s32.f32 	%r1050, %f30;
	sub.s32 	%r1051, %r1429, %r1050;
	add.s32 	%r1429, %r1051, 1;
	add.s32 	%r1422, %r1422, 724874;
	add.s64 	%rd36, %rd36, -1;
	setp.ne.s64 	%p67, %rd36, 0;
	mov.u32 	%r1136, %r585;
	mov.u32 	%r1137, %r586;
	@%p67 bra 	$L__BB0_121;
$L__BB0_122:
	st.shared.u32 	[%r557], %r1429;
$L__BB0_123:
	setp.ne.s32 	%p68, %r1, 0;
	@%p68 bra 	$L__BB0_125;
	cvta.to.global.u64 	%rd31, %rd16;
	mul.wide.u32 	%rd32, %r2, 4;
	add.s64 	%rd33, %rd31, %rd32;
	ld.shared.u32 	%r1052, [_ZZ7calc_piPilE7counter];
	ld.shared.u32 	%r1053, [_ZZ7calc_piPilE7counter+4];
	add.s32 	%r1054, %r1052, %r1053;
	ld.shared.u32 	%r1055, [_ZZ7calc_piPilE7counter+8];
	add.s32 	%r1056, %r1054, %r1055;
	ld.shared.u32 	%r1057, [_ZZ7calc_piPilE7counter+12];
	add.s32 	%r1058, %r1056, %r1057;
	ld.shared.u32 	%r1059, [_ZZ7calc_piPilE7counter+16];
	add.s32 	%r1060, %r1058, %r1059;
	ld.shared.u32 	%r1061, [_ZZ7calc_piPilE7counter+20];
	add.s32 	%r1062, %r1060, %r1061;
	ld.shared.u32 	%r1063, [_ZZ7calc_piPilE7counter+24];
	add.s32 	%r1064, %r1062, %r1063;
	ld.shared.u32 	%r1065, [_ZZ7calc_piPilE7counter+28];
	add.s32 	%r1066, %r1064, %r1065;
	ld.shared.u32 	%r1067, [_ZZ7calc_piPilE7counter+32];
	add.s32 	%r1068, %r1066, %r1067;
	ld.shared.u32 	%r1069, [_ZZ7calc_piPilE7counter+36];
	add.s32 	%r1070, %r1068, %r1069;
	ld.shared.u32 	%r1071, [_ZZ7calc_piPilE7counter+40];
	add.s32 	%r1072, %r1070, %r1071;
	ld.shared.u32 	%r1073, [_ZZ7calc_piPilE7counter+44];
	add.s32 	%r1074, %r1072, %r1073;
	ld.shared.u32 	%r1075, [_ZZ7calc_piPilE7counter+48];
	add.s32 	%r1076, %r1074, %r1075;
	ld.shared.u32 	%r1077, [_ZZ7calc_piPilE7counter+52];
	add.s32 	%r1078, %r1076, %r1077;
	ld.shared.u32 	%r1079, [_ZZ7calc_piPilE7counter+56];
	add.s32 	%r1080, %r1078, %r1079;
	ld.shared.u32 	%r1081, [_ZZ7calc_piPilE7counter+60];
	add.s32 	%r1082, %r1080, %r1081;
	ld.shared.u32 	%r1083, [_ZZ7calc_piPilE7counter+64];
	add.s32 	%r1084, %r1082, %r1083;
	ld.shared.u32 	%r1085, [_ZZ7calc_piPilE7counter+68];
	add.s32 	%r1086, %r1084, %r1085;
	ld.shared.u32 	%r1087, [_ZZ7calc_piPilE7counter+72];
	add.s32 	%r1088, %r1086, %r1087;
	ld.shared.u32 	%r1089, [_ZZ7calc_piPilE7counter+76];
	add.s32 	%r1090, %r1088, %r1089;
	ld.shared.u32 	%r1091, [_ZZ7calc_piPilE7counter+80];
	add.s32 	%r1092, %r1090, %r1091;
	ld.shared.u32 	%r1093, [_ZZ7calc_piPilE7counter+84];
	add.s32 	%r1094, %r1092, %r1093;
	ld.shared.u32 	%r1095, [_ZZ7calc_piPilE7counter+88];
	add.s32 	%r1096, %r1094, %r1095;
	ld.shared.u32 	%r1097, [_ZZ7calc_piPilE7counter+92];
	add.s32 	%r1098, %r1096, %r1097;
	ld.shared.u32 	%r1099, [_ZZ7calc_piPilE7counter+96];
	add.s32 	%r1100, %r1098, %r1099;
	ld.shared.u32 	%r1101, [_ZZ7calc_piPilE7counter+100];
	add.s32 	%r1102, %r1100, %r1101;
	ld.shared.u32 	%r1103, [_ZZ7calc_piPilE7counter+104];
	add.s32 	%r1104, %r1102, %r1103;
	ld.shared.u32 	%r1105, [_ZZ7calc_piPilE7counter+108];
	add.s32 	%r1106, %r1104, %r1105;
	ld.shared.u32 	%r1107, [_ZZ7calc_piPilE7counter+112];
	add.s32 	%r1108, %r1106, %r1107;
	ld.shared.u32 	%r1109, [_ZZ7calc_piPilE7counter+116];
	add.s32 	%r1110, %r1108, %r1109;
	ld.shared.u32 	%r1111, [_ZZ7calc_piPilE7counter+120];
	add.s32 	%r1112, %r1110, %r1111;
	ld.shared.u32 	%r1113, [_ZZ7calc_piPilE7counter+124];
	add.s32 	%r1114, %r1112, %r1113;
	st.global.u32 	[%rd33], %r1114;
$L__BB0_125:
	ret;

}


// ===== COMPILED SASS (sm_100) =====

	.target	sm_100

	.elftype	@"ET_EXEC"


//--------------------- .note.nv.tkinfo           --------------------------
	.section	.note.nv.tkinfo,"",@"SHT_NOTE"
	.sectionflags	@"SHF_NOTE_NV_TKINFO"
	.tkinfo
        /*0018*/ 	.word	0x00000002
        /*0030*/ 	.string	""
        /*0030*/ 	.string	"ptxas"
        /*0030*/ 	.string	"Cuda compilation tools, release 13.0, V13.0.88"
        /*0030*/ 	.string	"Build cuda_13.0.r13.0/compiler.36424714_0"
        /*0030*/ 	.string	"-arch sm_100 -m 64 "



//--------------------- .note.nv.cuinfo           --------------------------
	.section	.note.nv.cuinfo,"",@"SHT_NOTE"
	.sectionflags	@"SHF_NOTE_NV_CUINFO"
        /*0018*/ 	.short	0x0002
        /*001a*/ 	.short	0x0064
        /*001c*/ 	.short	0x0082
	.zero		2


//--------------------- .nv.info                  --------------------------
	.section	.nv.info,"",@"SHT_CUDA_INFO"
	.align	4


	//----- nvinfo : EIATTR_REGCOUNT
	.align		4
        /*0000*/ 	.byte	0x04, 0x2f
        /*0002*/ 	.short	(.L_10 - .L_9)
	.align		4
.L_9:
        /*0004*/ 	.word	index@(_Z7calc_piPil)
        /*0008*/ 	.word	0x0000001f


	//----- nvinfo : EIATTR_FRAME_SIZE
	.align		4
.L_10:
        /*000c*/ 	.byte	0x04, 0x11
        /*000e*/ 	.short	(.L_12 - .L_11)
	.align		4
.L_11:
        /*0010*/ 	.word	index@(_Z7calc_piPil)
        /*0014*/ 	.word	0x00000030


	//----- nvinfo : EIATTR_MIN_STACK_SIZE
	.align		4
.L_12:
        /*0018*/ 	.byte	0x04, 0x12
        /*001a*/ 	.short	(.L_14 - .L_13)
	.align		4
.L_13:
        /*001c*/ 	.word	index@(_Z7calc_piPil)
        /*0020*/ 	.word	0x00000030
.L_14:


//--------------------- .nv.compat                --------------------------
	.section	.nv.compat,"",@"SHT_CUDA_COMPAT_INFO"
	.align	4
        /*0000*/ 	.byte	0x02, 0x09, 0x00, 0x00, 0x02, 0x02, 0x01, 0x00, 0x02, 0x05, 0x05, 0x00, 0x03, 0x07, 0x01, 0x01
        /*0010*/ 	.byte	0x02, 0x03, 0x00, 0x00, 0x02, 0x06, 0x01, 0x00, 0x04, 0x0b, 0x08, 0x00, 0x09, 0x00, 0x00, 0x00
        /*0020*/ 	.byte	0x00, 0x00, 0x00, 0x00


//--------------------- .nv.info._Z7calc_piPil    --------------------------
	.section	.nv.info._Z7calc_piPil,"",@"SHT_CUDA_INFO"
	.sectionflags	@""
	.align	4


	//----- nvinfo : EIATTR_CUDA_API_VERSION
	.align		4
        /*0000*/ 	.byte	0x04, 0x37
        /*0002*/ 	.short	(.L_16 - .L_15)
.L_15:
        /*0004*/ 	.word	0x00000082


	//----- nvinfo : EIATTR_KPARAM_INFO
	.align		4
.L_16:
        /*0008*/ 	.byte	0x04, 0x17
        /*000a*/ 	.short	(.L_18 - .L_17)
.L_17:
        /*000c*/ 	.word	0x00000000
        /*0010*/ 	.short	0x0001
        /*0012*/ 	.short	0x0008
        /*0014*/ 	.byte	0x00, 0xf0, 0x21, 0x00


	//----- nvinfo : EIATTR_KPARAM_INFO
	.align		4
.L_18:
        /*0018*/ 	.byte	0x04, 0x17
        /*001a*/ 	.short	(.L_20 - .L_19)
.L_19:
        /*001c*/ 	.word	0x00000000
        /*0020*/ 	.short	0x0000
        /*0022*/ 	.short	0x0000
        /*0024*/ 	.byte	0x00, 0xf5, 0x21, 0x00


	//----- nvinfo : EIATTR_SPARSE_MMA_MASK
	.align		4
.L_20:
        /*0028*/ 	.byte	0x03, 0x50
        /*002a*/ 	.short	0x0000


	//----- nvinfo : EIATTR_MAXREG_COUNT
	.align		4
        /*002c*/ 	.byte	0x03, 0x1b
        /*002e*/ 	.short	0x00ff


	//----- nvinfo : EIATTR_MERCURY_ISA_VERSION
	.align		4
        /*0030*/ 	.byte	0x03, 0x5f
        /*0032*/ 	.short	0x0101


	//----- nvinfo : EIATTR_VRC_CTA_INIT_COUNT
	.align		4
        /*0034*/ 	.byte	0x02, 0x4a
	.zero		1
	.zero		1


	//----- nvinfo : EIATTR_EXIT_INSTR_OFFSETS
	.align		4
        /*0038*/ 	.byte	0x04, 0x1c
        /*003a*/ 	.short	(.L_22 - .L_21)


	//   ....[0]....
.L_21:
        /*003c*/ 	.word	0x00003060


	//   ....[1]....
        /*0040*/ 	.word	0x00003220


	//----- nvinfo : EIATTR_CRS_STACK_SIZE
	.align		4
.L_22:
        /*0044*/ 	.byte	0x04, 0x1e
        /*0046*/ 	.short	(.L_24 - .L_23)
.L_23:
        /*0048*/ 	.word	0x00000000


	//----- nvinfo : EIATTR_CBANK_PARAM_SIZE
	.align		4
.L_24:
        /*004c*/ 	.byte	0x03, 0x19
        /*004e*/ 	.short	0x0010


	//----- nvinfo : EIATTR_PARAM_CBANK
	.align		4
        /*0050*/ 	.byte	0x04, 0x0a
        /*0052*/ 	.short	(.L_26 - .L_25)
	.align		4
.L_25:
        /*0054*/ 	.word	index@(.nv.constant0._Z7calc_piPil)
        /*0058*/ 	.short	0x0380
        /*005a*/ 	.short	0x0010


	//----- nvinfo : EIATTR_SW_WAR
	.align		4
.L_26:
        /*005c*/ 	.byte	0x04, 0x36
        /*005e*/ 	.short	(.L_28 - .L_27)
.L_27:
        /*0060*/ 	.word	0x00000008
.L_28:


//--------------------- .nv.callgraph             --------------------------
	.section	.nv.callgraph,"",@"SHT_CUDA_CALLGRAPH"
	.align	4
	.sectionentsize	8
	.align		4
        /*0000*/ 	.word	0x00000000
	.align		4
        /*0004*/ 	.word	0xffffffff
	.align		4
        /*0008*/ 	.word	0x00000000
	.align		4
        /*000c*/ 	.word	0xfffffffe
	.align		4
        /*0010*/ 	.word	0x00000000
	.align		4
        /*0014*/ 	.word	0xfffffffd
	.align		4
        /*0018*/ 	.word	0x00000000
	.align		4
        /*001c*/ 	.word	0xfffffffc


//--------------------- .nv.constant4             --------------------------
	.section	.nv.constant4,"a",@progbits
	.align	8
	.align		8
.nv.constant4:
        /*0000*/ 	.dword	precalc_xorwow_matrix
	.align		8
        /*0008*/ 	.dword	precalc_xorwow_offset_matrix
	.align		8
        /*0010*/ 	.dword	mrg32k3aM1
	.align		8
        /*0018*/ 	.dword	mrg32k3aM2
	.align		8
        /*0020*/ 	.dword	mrg32k3aM1SubSeq
	.align		8
        /*0028*/ 	.dword	mrg32k3aM2SubSeq
	.align		8
        /*0030*/ 	.dword	mrg32k3aM1Seq
	.align		8
        /*0038*/ 	.dword	mrg32k3aM2Seq


//--------------------- .nv.constant3             --------------------------
	.section	.nv.constant3,"a",@progbits
	.align	8
.nv.constant3:
	.type		__cr_lgamma_table,@object
	.size		__cr_lgamma_table,(.L_8 - __cr_lgamma_table)
__cr_lgamma_table:
        /*0000*/ 	.byte	0x00, 0x00, 0x00, 0x00, 0x00, 0x00, 0x00, 0x00, 0x00, 0x00, 0x00, 0x00, 0x00, 0x00, 0x00, 0x00
        /*0010*/ 	.byte	0xef, 0x39, 0xfa, 0xfe, 0x42, 0x2e, 0xe6, 0x3f, 0x02, 0x20, 0x2a, 0xfa, 0x0b, 0xab, 0xfc, 0x3f
        /*0020*/ 	.byte	0xf9, 0x2c, 0x92, 0x7c, 0xa7, 0x6c, 0x09, 0x40, 0xc9, 0x79, 0x44, 0x3c, 0x64, 0x26, 0x13, 0x40
        /*0030*/ 	.byte	0xca, 0x01, 0xcf, 0x3a, 0x27, 0x51, 0x1a, 0x40, 0x30, 0xcc, 0x2d, 0xf3, 0xe1, 0x0c, 0x21, 0x40
        /*0040*/ 	.byte	0x0d, 0xb7, 0xfc, 0x82, 0x8e, 0x35, 0x25, 0x40
.L_8:


//--------------------- .text._Z7calc_piPil       --------------------------
	.section	.text._Z7calc_piPil,"ax",@progbits
	.align	128
        .global         _Z7calc_piPil
        .type           _Z7calc_piPil,@function
        .size           _Z7calc_piPil,(.L_x_17 - _Z7calc_piPil)
        .other          _Z7calc_piPil,@"STO_CUDA_ENTRY STV_DEFAULT"
_Z7calc_piPil:
.text._Z7calc_piPil:
[----:B------:R-:W0:Y:S01]  /*0000*/  LDC R1, c[0x0][0x37c] ;  /* 0x0000df00ff017b82 */ /* 0x000e220000000800 */
[----:B------:R-:W1:Y:S01]  /*0010*/  S2R R13, SR_TID.X ;  /* 0x00000000000d7919 */ /* 0x000e620000002100 */
[----:B------:R-:W1:Y:S01]  /*0020*/  LDCU UR4, c[0x0][0x360] ;  /* 0x00006c00ff0477ac */ /* 0x000e620008000800 */
[----:B0-----:R-:W-:Y:S01]  /*0030*/  VIADD R1, R1, 0xffffffd0 ;  /* 0xffffffd001017836 */ /* 0x001fe20000000000 */
[----:B------:R-:W1:Y:S01]  /*0040*/  S2R R0, SR_CTAID.X ;  /* 0x0000000000007919 */ /* 0x000e620000002500 */
[----:B------:R-:W0:Y:S01]  /*0050*/  LDCU.64 UR8, c[0x0][0x358] ;  /* 0x00006b00ff0877ac */ /* 0x000e220008000a00 */
[----:B-1----:R-:W-:Y:S01]  /*0060*/  IMAD R13, R0, UR4, R13 ;  /* 0x00000004000d7c24 */ /* 0x002fe2000f8e020d */
[----:B------:R-:W-:-:S06]  /*0070*/  CS2R R16, SR_CLOCKLO ;  /* 0x0000000000107805 */ /* 0x000fcc0000015000 */
[----:B------:R-:W-:Y:S01]  /*0080*/  LOP3.LUT R15, R16, 0xaad26b49, RZ, 0x3c, !PT ;  /* 0xaad26b49100f7812 */ /* 0x000fe200078e3cff */
[----:B------:R-:W-:Y:S01]  /*0090*/  BSSY.RECONVERGENT B0, `(.L_x_0) ;  /* 0x000025e000007945 */ /* 0x000fe20003800200 */
[----:B------:R-:W-:Y:S02]  /*00a0*/  LOP3.LUT R16, R17, 0xf7dcefdd, RZ, 0x3c, !PT ;  /* 0xf7dcefdd11107812 */ /* 0x000fe400078e3cff */
[----:B------:R-:W-:Y:S01]  /*00b0*/  ISETP.NE.AND P0, PT, R13, RZ, PT ;  /* 0x000000ff0d00720c */ /* 0x000fe20003f05270 */
[----:B------:R-:W-:Y:S02]  /*00c0*/  IMAD R15, R15, 0x4182bed5, RZ ;  /* 0x4182bed50f0f7824 */ /* 0x000fe400078e02ff */
[----:B------:R-:W-:Y:S02]  /*00d0*/  IMAD R2, R16, -0x658354e5, RZ ;  /* 0x9a7cab1b10027824 */ /* 0x000fe400078e02ff */
[C---:B------:R-:W-:Y:S01]  /*00e0*/  VIADD R7, R15.reuse, 0x75bcd15 ;  /* 0x075bcd150f077836 */ /* 0x040fe20000000000 */
[C---:B------:R-:W-:Y:S01]  /*00f0*/  LOP3.LUT R4, R15.reuse, 0x159a55e5, RZ, 0x3c, !PT ;  /* 0x159a55e50f047812 */ /* 0x040fe200078e3cff */
[C---:B------:R-:W-:Y:S01]  /*0100*/  VIADD R5, R2.reuse, 0x1f123bb5 ;  /* 0x1f123bb502057836 */ /* 0x040fe20000000000 */
[C---:B------:R-:W-:Y:S01]  /*0110*/  IADD3 R6, PT, PT, R15.reuse, 0x64f0c9, R2 ;  /* 0x0064f0c90f067810 */ /* 0x040fe20007ffe002 */
[----:B------:R-:W-:Y:S01]  /*0120*/  VIADD R3, R15, 0x583f19 ;  /* 0x00583f190f037836 */ /* 0x000fe20000000000 */
[----:B------:R-:W-:-:S02]  /*0130*/  LOP3.LUT R2, R2, 0x5491333, RZ, 0x3c, !PT ;  /* 0x0549133302027812 */ /* 0x000fc400078e3cff */
[----:B------:R1:W-:Y:S04]  /*0140*/  STL.64 [R1+0x8], R4 ;  /* 0x0000080401007387 */ /* 0x0003e80000100a00 */
[----:B------:R1:W-:Y:S04]  /*0150*/  STL.64 [R1], R6 ;  /* 0x0000000601007387 */ /* 0x0003e80000100a00 */
[----:B------:R1:W-:Y:S01]  /*0160*/  STL.64 [R1+0x10], R2 ;  /* 0x0000100201007387 */ /* 0x0003e20000100a00 */
[----:B0-----:R-:W-:Y:S05]  /*0170*/  @!P0 BRA `(.L_x_1) ;  /* 0x00000024003c8947 */ /* 0x001fea0003800000 */
[----:B------:R-:W-:Y:S01]  /*0180*/  SHF.R.S32.HI R14, RZ, 0x1f, R13 ;  /* 0x0000001fff0e7819 */ /* 0x000fe2000001140d */
[----:B------:R-:W-:-:S07]  /*0190*/  IMAD.MOV.U32 R12, RZ, RZ, RZ ;  /* 0x000000ffff0c7224 */ /* 0x000fce00078e00ff */
.L_x_10:
[----:B------:R-:W-:Y:S01]  /*01a0*/  LOP3.LUT R20, R13, 0x3, RZ, 0xc0, !PT ;  /* 0x000000030d147812 */ /* 0x000fe200078ec0ff */
[----:B------:R-:W-:Y:S03]  /*01b0*/  BSSY.RECONVERGENT B1, `(.L_x_2) ;  /* 0x0000245000017945 */ /* 0x000fe60003800200 */
[----:B------:R-:W-:-:S04]  /*01c0*/  ISETP.NE.U32.AND P0, PT, R20, RZ, PT ;  /* 0x000000ff1400720c */ /* 0x000fc80003f05070 */
[----:B------:R-:W-:-:S13]  /*01d0*/  ISETP.NE.AND.EX P0, PT, RZ, RZ, PT, P0 ;  /* 0x000000ffff00720c */ /* 0x000fda0003f05300 */
[----:B0-23--:R-:W-:Y:S05]  /*01e0*/  @!P0 BRA `(.L_x_3) ;  /* 0x0000002400048947 */ /* 0x00dfea0003800000 */
[----:B------:R-:W0:Y:S01]  /*01f0*/  LDC.64 R8, c[0x4][RZ] ;  /* 0x01000000ff087b82 */ /* 0x000e220000000a00 */
[----:B------:R-:W-:Y:S01]  /*0200*/  IMAD.MOV.U32 R18, RZ, RZ, RZ ;  /* 0x000000ffff127224 */ /* 0x000fe200078e00ff */
[----:B-1----:R-:W-:Y:S02]  /*0210*/  CS2R R2, SRZ ;  /* 0x0000000000027805 */ /* 0x002fe4000001ff00 */
[----:B------:R-:W-:Y:S01]  /*0220*/  CS2R R4, SRZ ;  /* 0x0000000000047805 */ /* 0x000fe2000001ff00 */
[----:B------:R-:W-:Y:S02]  /*0230*/  IMAD.MOV.U32 R7, RZ, RZ, RZ ;  /* 0x000000ffff077224 */ /* 0x000fe400078e00ff */
[----:B0-----:R-:W-:-:S07]  /*0240*/  IMAD.WIDE.U32 R8, R12, 0xc80, R8 ;  /* 0x00000c800c087825 */ /* 0x001fce00078e0008 */
.L_x_5:
[----:B------:R-:W-:-:S06]  /*0250*/  IMAD R17, R18, 0x4, R1 ;  /* 0x0000000412117824 */ /* 0x000fcc00078e0201 */
[----:B------:R-:W5:Y:S01]  /*0260*/  LDL R17, [R17+0x4] ;  /* 0x0000040011117983 */ /* 0x000f620000100800 */
[----:B------:R-:W-:Y:S01]  /*0270*/  IMAD.SHL.U32 R19, R18, 0x20, RZ ;  /* 0x0000002012137824 */ /* 0x000fe200078e00ff */
[----:B------:R-:W-:-:S06]  /*0280*/  UMOV UR4, URZ ;  /* 0x000000ff00047c82 */ /* 0x000fcc0008000000 */
.L_x_4:
[----:B-----5:R-:W-:Y:S01]  /*0290*/  SHF.R.U32.HI R23, RZ, UR4, R17 ;  /* 0x00000004ff177c19 */ /* 0x020fe20008011611 */
[----:B------:R-:W-:-:S03]  /*02a0*/  VIADD R10, R19, UR4 ;  /* 0x00000004130a7c36 */ /* 0x000fc60008000000 */
[----:B------:R-:W-:-:S04]  /*02b0*/  LOP3.LUT R11, R23, 0x1, RZ, 0xc0, !PT ;  /* 0x00000001170b7812 */ /* 0x000fc800078ec0ff */
[----:B------:R-:W-:Y:S01]  /*02c0*/  ISETP.NE.U32.AND P0, PT, R11, 0x1, PT ;  /* 0x000000010b00780c */ /* 0x000fe20003f05070 */
[----:B------:R-:W-:-:S03]  /*02d0*/  IMAD R11, R10, 0x5, RZ ;  /* 0x000000050a0b7824 */ /* 0x000fc600078e02ff */
[----:B------:R-:W-:Y:S01]  /*02e0*/  R2P PR, R23, 0x7e ;  /* 0x0000007e17007804 */ /* 0x000fe20000000000 */
[----:B------:R-:W-:-:S08]  /*02f0*/  IMAD.WIDE.U32 R10, R11, 0x4, R8 ;  /* 0x000000040b0a7825 */ /* 0x000fd000078e0008 */
[----:B------:R-:W2:Y:S04]  /*0300*/  @!P0 LDG.E R22, desc[UR8][R10.64+0x10] ;  /* 0x000010080a168981 */ /* 0x000ea8000c1e1900 */
[----:B------:R-:W3:Y:S04]  /*0310*/  @P1 LDG.E R24, desc[UR8][R10.64+0x24] ;  /* 0x000024080a181981 */ /* 0x000ee8000c1e1900 */
[----:B------:R-:W4:Y:S04]  /*0320*/  @P2 LDG.E R26, desc[UR8][R10.64+0x38] ;  /* 0x000038080a1a2981 */ /* 0x000f28000c1e1900 */
[----:B------:R-:W4:Y:S04]  /*0330*/  @P3 LDG.E R28, desc[UR8][R10.64+0x4c] ;  /* 0x00004c080a1c3981 */ /* 0x000f28000c1e1900 */
[----:B------:R-:W4:Y:S04]  /*0340*/  @!P0 LDG.E R21, desc[UR8][R10.64+0x4] ;  /* 0x000004080a158981 */ /* 0x000f28000c1e1900 */
[----:B------:R-:W4:Y:S01]  /*0350*/  @P1 LDG.E R25, desc[UR8][R10.64+0x20] ;  /* 0x000020080a191981 */ /* 0x000f22000c1e1900 */
[----:B--2---:R-:W-:-:S03]  /*0360*/  @!P0 LOP3.LUT R3, R3, R22, RZ, 0x3c, !PT ;  /* 0x0000001603038212 */ /* 0x004fc600078e3cff */
[----:B------:R-:W2:Y:S01]  /*0370*/  @!P0 LDG.E R22, desc[UR8][R10.64] ;  /* 0x000000080a168981 */ /* 0x000ea2000c1e1900 */
[----:B---3--:R-:W-:-:S03]  /*0380*/  @P1 LOP3.LUT R3, R3, R24, RZ, 0x3c, !PT ;  /* 0x0000001803031212 */ /* 0x008fc600078e3cff */
[----:B------:R-:W3:Y:S01]  /*0390*/  @P4 LDG.E R24, desc[UR8][R10.64+0x60] ;  /* 0x000060080a184981 */ /* 0x000ee2000c1e1900 */
[----:B----4-:R-:W-:-:S03]  /*03a0*/  @P2 LOP3.LUT R3, R3, R26, RZ, 0x3c, !PT ;  /* 0x0000001a03032212 */ /* 0x010fc600078e3cff */
[----:B------:R-:W4:Y:S01]  /*03b0*/  @P5 LDG.E R26, desc[UR8][R10.64+0x74] ;  /* 0x000074080a1a5981 */ /* 0x000f22000c1e1900 */
[----:B------:R-:W-:Y:S02]  /*03c0*/  @P3 LOP3.LUT R3, R3, R28, RZ, 0x3c, !PT ;  /* 0x0000001c03033212 */ /* 0x000fe400078e3cff */
[----:B------:R-:W-:Y:S02]  /*03d0*/  @!P0 LOP3.LUT R4, R4, R21, RZ, 0x3c, !PT ;  /* 0x0000001504048212 */ /* 0x000fe400078e3cff */
[----:B------:R-:W4:Y:S01]  /*03e0*/  @!P0 LDG.E R21, desc[UR8][R10.64+0xc] ;  /* 0x00000c080a158981 */ /* 0x000f22000c1e1900 */
[----:B--2---:R-:W-:-:S03]  /*03f0*/  @!P0 LOP3.LUT R7, R7, R22, RZ, 0x3c, !PT ;  /* 0x0000001607078212 */ /* 0x004fc600078e3cff */
[----:B------:R-:W2:Y:S01]  /*0400*/  @!P0 LDG.E R22, desc[UR8][R10.64+0x8] ;  /* 0x000008080a168981 */ /* 0x000ea2000c1e1900 */
[----:B---3--:R-:W-:-:S03]  /*0410*/  @P4 LOP3.LUT R3, R3, R24, RZ, 0x3c, !PT ;  /* 0x0000001803034212 */ /* 0x008fc600078e3cff */
[----:B------:R-:W3:Y:S01]  /*0420*/  @P1 LDG.E R24, desc[UR8][R10.64+0x14] ;  /* 0x000014080a181981 */ /* 0x000ee2000c1e1900 */
[----:B----4-:R-:W-:-:S03]  /*0430*/  @!P0 LOP3.LUT R2, R2, R21, RZ, 0x3c, !PT ;  /* 0x0000001502028212 */ /* 0x010fc600078e3cff */
[----:B------:R-:W4:Y:S01]  /*0440*/  @P1 LDG.E R21, desc[UR8][R10.64+0x18] ;  /* 0x000018080a151981 */ /* 0x000f22000c1e1900 */
[----:B--2---:R-:W-:-:S03]  /*0450*/  @!P0 LOP3.LUT R5, R5, R22, RZ, 0x3c, !PT ;  /* 0x0000001605058212 */ /* 0x004fc600078e3cff */
[----:B------:R-:W2:Y:S01]  /*0460*/  @P1 LDG.E R22, desc[UR8][R10.64+0x1c] ;  /* 0x00001c080a161981 */ /* 0x000ea2000c1e1900 */
[----:B---3--:R-:W-:-:S03]  /*0470*/  @P1 LOP3.LUT R7, R7, R24, RZ, 0x3c, !PT ;  /* 0x0000001807071212 */ /* 0x008fc600078e3cff */
[----:B------:R-:W3:Y:S01]  /*0480*/  @P2 LDG.E R24, desc[UR8][R10.64+0x28] ;  /* 0x000028080a182981 */ /* 0x000ee2000c1e1900 */
[----:B------:R-:W-:-:S03]  /*0490*/  @P1 LOP3.LUT R2, R2, R25, RZ, 0x3c, !PT ;  /* 0x0000001902021212 */ /* 0x000fc600078e3cff */
[----:B------:R-:W3:Y:S01]  /*04a0*/  @P2 LDG.E R25, desc[UR8][R10.64+0x34] ;  /* 0x000034080a192981 */ /* 0x000ee2000c1e1900 */
[----:B----4-:R-:W-:-:S03]  /*04b0*/  @P1 LOP3.LUT R4, R4, R21, RZ, 0x3c, !PT ;  /* 0x0000001504041212 */ /* 0x010fc600078e3cff */
[----:B------:R-:W4:Y:S01]  /*04c0*/  @P2 LDG.E R21, desc[UR8][R10.64+0x2c] ;  /* 0x00002c080a152981 */ /* 0x000f22000c1e1900 */
[----:B--2---:R-:W-:-:S03]  /*04d0*/  @P1 LOP3.LUT R5, R5, R22, RZ, 0x3c, !PT ;  /* 0x0000001605051212 */ /* 0x004fc600078e3cff */
        /* <DEDUP_REMOVED lines=27> */
[----:B------:R-:W-:Y:S02]  /*0690*/  LOP3.LUT P0, RZ, R23, 0x80, RZ, 0xc0, !PT ;  /* 0x0000008017ff7812 */ /* 0x000fe4000780c0ff */
[----:B------:R-:W-:Y:S02]  /*06a0*/  @P5 LOP3.LUT R2, R2, R25, RZ, 0x3c, !PT ;  /* 0x0000001902025212 */ /* 0x000fe400078e3cff */
        /* <DEDUP_REMOVED lines=17> */
[----:B------:R-:W-:Y:S02]  /*07c0*/  @P6 LOP3.LUT R3, R3, R26, RZ, 0x3c, !PT ;  /* 0x0000001a03036212 */ /* 0x000fe400078e3cff */
[----:B------:R-:W-:Y:S02]  /*07d0*/  @P0 LOP3.LUT R2, R2, R25, RZ, 0x3c, !PT ;  /* 0x0000001902020212 */ /* 0x000fe400078e3cff */
[----:B----4-:R-:W-:Y:S02]  /*07e0*/  @P0 LOP3.LUT R4, R4, R21, RZ, 0x3c, !PT ;  /* 0x0000001504040212 */ /* 0x010fe400078e3cff */
[----:B--2---:R-:W-:Y:S02]  /*07f0*/  @P0 LOP3.LUT R5, R5, R22, RZ, 0x3c, !PT ;  /* 0x0000001605050212 */ /* 0x004fe400078e3cff */
[----:B---3--:R-:W-:Y:S02]  /*0800*/  @P0 LOP3.LUT R3, R3, R24, RZ, 0x3c, !PT ;  /* 0x0000001803030212 */ /* 0x008fe400078e3cff */
[----:B------:R-:W-:-:S13]  /*0810*/  R2P PR, R23.B1, 0x7f ;  /* 0x0000007f17007804 */ /* 0x000fda0000001000 */
[----:B------:R-:W2:Y:S04]  /*0820*/  @P0 LDG.E R22, desc[UR8][R10.64+0xa0] ;  /* 0x0000a0080a160981 */ /* 0x000ea8000c1e1900 */
[----:B------:R-:W3:Y:S04]  /*0830*/  @P0 LDG.E R21, desc[UR8][R10.64+0xa4] ;  /* 0x0000a4080a150981 */ /* 0x000ee8000c1e1900 */
[----:B------:R-:W4:Y:S04]  /*0840*/  @P0 LDG.E R24, desc[UR8][R10.64+0xb0] ;  /* 0x0000b0080a180981 */ /* 0x000f28000c1e1900 */
[----:B------:R-:W4:Y:S04]  /*0850*/  @P0 LDG.E R25, desc[UR8][R10.64+0xac] ;  /* 0x0000ac080a190981 */ /* 0x000f28000c1e1900 */
[----:B------:R-:W4:Y:S01]  /*0860*/  @P2 LDG.E R26, desc[UR8][R10.64+0xd0] ;  /* 0x0000d0080a1a2981 */ /* 0x000f22000c1e1900 */
[----:B--2---:R-:W-:-:S03]  /*0870*/  @P0 LOP3.LUT R7, R7, R22, RZ, 0x3c, !PT ;  /* 0x0000001607070212 */ /* 0x004fc600078e3cff */
[----:B------:R-:W2:Y:S01]  /*0880*/  @P0 LDG.E R22, desc[UR8][R10.64+0xa8] ;  /* 0x0000a8080a160981 */ /* 0x000ea2000c1e1900 */
[----:B---3--:R-:W-:-:S03]  /*0890*/  @P0 LOP3.LUT R4, R4, R21, RZ, 0x3c, !PT ;  /* 0x0000001504040212 */ /* 0x008fc600078e3cff */
[----:B------:R-:W3:Y:S01]  /*08a0*/  @P1 LDG.E R21, desc[UR8][R10.64+0xb8] ;  /* 0x0000b8080a151981 */ /* 0x000ee2000c1e1900 */
[----:B----4-:R-:W-:-:S03]  /*08b0*/  @P0 LOP3.LUT R3, R3, R24, RZ, 0x3c, !PT ;  /* 0x0000001803030212 */ /* 0x010fc600078e3cff */
[----:B------:R-:W4:Y:S01]  /*08c0*/  @P1 LDG.E R24, desc[UR8][R10.64+0xbc] ;  /* 0x0000bc080a181981 */ /* 0x000f22000c1e1900 */
[----:B--2---:R-:W-:-:S03]  /*08d0*/  @P0 LOP3.LUT R5, R5, R22, RZ, 0x3c, !PT ;  /* 0x0000001605050212 */ /* 0x004fc600078e3cff */
[----:B------:R-:W2:Y:S01]  /*08e0*/  @P1 LDG.E R22, desc[UR8][R10.64+0xb4] ;  /* 0x0000b4080a161981 */ /* 0x000ea2000c1e1900 */
[----:B------:R-:W-:-:S03]  /*08f0*/  @P0 LOP3.LUT R2, R2, R25, RZ, 0x3c, !PT ;  /* 0x0000001902020212 */ /* 0x000fc600078e3cff */
[----:B------:R-:W2:Y:S01]  /*0900*/  @P1 LDG.E R25, desc[UR8][R10.64+0xc0] ;  /* 0x0000c0080a191981 */ /* 0x000ea2000c1e1900 */
[----:B------:R-:W-:Y:S02]  /*0910*/  LOP3.LUT P0, RZ, R23, 0x8000, RZ, 0xc0, !PT ;  /* 0x0000800017ff7812 */ /* 0x000fe4000780c0ff */
[----:B---3--:R-:W-:Y:S01]  /*0920*/  @P1 LOP3.LUT R4, R4, R21, RZ, 0x3c, !PT ;  /* 0x0000001504041212 */ /* 0x008fe200078e3cff */
[----:B------:R-:W3:Y:S01]  /*0930*/  @P2 LDG.E R23, desc[UR8][R10.64+0xd4] ;  /* 0x0000d4080a172981 */ /* 0x000ee2000c1e1900 */
[----:B----4-:R-:W-:-:S03]  /*0940*/  @P1 LOP3.LUT R5, R5, R24, RZ, 0x3c, !PT ;  /* 0x0000001805051212 */ /* 0x010fc600078e3cff */
[----:B------:R-:W4:Y:S04]  /*0950*/  @P2 LDG.E R24, desc[UR8][R10.64+0xc8] ;  /* 0x0000c8080a182981 */ /* 0x000f28000c1e1900 */
[----:B------:R-:W4:Y:S01]  /*0960*/  @P2 LDG.E R21, desc[UR8][R10.64+0xcc] ;  /* 0x0000cc080a152981 */ /* 0x000f22000c1e1900 */
[----:B--2---:R-:W-:-:S03]  /*0970*/  @P1 LOP3.LUT R7, R7, R22, RZ, 0x3c, !PT ;  /* 0x0000001607071212 */ /* 0x004fc600078e3cff */
[----:B------:R-:W2:Y:S04]  /*0980*/  @P0 LDG.E R28, desc[UR8][R10.64+0x13c] ;  /* 0x00013c080a1c0981 */ /* 0x000ea8000c1e1900 */
[----:B------:R-:W2:Y:S01]  /*0990*/  @P1 LDG.E R22, desc[UR8][R10.64+0xc4] ;  /* 0x0000c4080a161981 */ /* 0x000ea2000c1e1900 */
[----:B------:R-:W-:Y:S02]  /*09a0*/  @P1 LOP3.LUT R2, R2, R25, RZ, 0x3c, !PT ;  /* 0x0000001902021212 */ /* 0x000fe400078e3cff */
[----:B------:R-:W-:Y:S02]  /*09b0*/  @P2 LOP3.LUT R5, R5, R26, RZ, 0x3c, !PT ;  /* 0x0000001a05052212 */ /* 0x000fe400078e3cff */
[----:B---3--:R-:W-:Y:S01]  /*09c0*/  @P2 LOP3.LUT R2, R2, R23, RZ, 0x3c, !PT ;  /* 0x0000001702022212 */ /* 0x008fe200078e3cff */
[----:B------:R-:W3:Y:S01]  /*09d0*/  @P3 LDG.E R26, desc[UR8][R10.64+0xe4] ;  /* 0x0000e4080a1a3981 */ /* 0x000ee2000c1e1900 */
[----:B----4-:R-:W-:-:S03]  /*09e0*/  @P2 LOP3.LUT R7, R7, R24, RZ, 0x3c, !PT ;  /* 0x0000001807072212 */ /* 0x010fc600078e3cff */
[----:B------:R-:W4:Y:S01]  /*09f0*/  @P3 LDG.E R24, desc[UR8][R10.64+0xdc] ;  /* 0x0000dc080a183981 */ /* 0x000f22000c1e1900 */
[----:B------:R-:W-:-:S03]  /*0a00*/  @P2 LOP3.LUT R4, R4, R21, RZ, 0x3c, !PT ;  /* 0x0000001504042212 */ /* 0x000fc600078e3cff */
        /* <DEDUP_REMOVED lines=8> */
[----:B------:R-:W-:-:S03]  /*0a90*/  @P3 LOP3.LUT R4, R4, R21, RZ, 0x3c, !PT ;  /* 0x0000001504043212 */ /* 0x000fc600078e3cff */
[----:B------:R-:W4:Y:S01]  /*0aa0*/  @P4 LDG.E R21, desc[UR8][R10.64+0xf4] ;  /* 0x0000f4080a154981 */ /* 0x000f22000c1e1900 */
[----:B------:R-:W-:-:S03]  /*0ab0*/  @P3 LOP3.LUT R2, R2, R23, RZ, 0x3c, !PT ;  /* 0x0000001702023212 */ /* 0x000fc600078e3cff */
        /* <DEDUP_REMOVED lines=33> */
[----:B------:R-:W-:-:S04]  /*0cd0*/  UIADD3 UR4, UPT, UPT, UR4, 0x10, URZ ;  /* 0x0000001004047890 */ /* 0x000fc8000fffe0ff */
[----:B------:R-:W-:Y:S01]  /*0ce0*/  UISETP.NE.AND UP0, UPT, UR4, 0x20, UPT ;  /* 0x000000200400788c */ /* 0x000fe2000bf05270 */
[----:B---3--:R-:W-:Y:S02]  /*0cf0*/  @P0 LOP3.LUT R5, R5, R26, RZ, 0x3c, !PT ;  /* 0x0000001a05050212 */ /* 0x008fe400078e3cff */
[----:B----4-:R-:W-:Y:S02]  /*0d00*/  @P0 LOP3.LUT R7, R7, R24, RZ, 0x3c, !PT ;  /* 0x0000001807070212 */ /* 0x010fe400078e3cff */
[----:B------:R-:W-:Y:S02]  /*0d10*/  @P0 LOP3.LUT R4, R4, R21, RZ, 0x3c, !PT ;  /* 0x0000001504040212 */ /* 0x000fe400078e3cff */
[----:B------:R-:W-:Y:S02]  /*0d20*/  @P0 LOP3.LUT R2, R2, R23, RZ, 0x3c, !PT ;  /* 0x0000001702020212 */ /* 0x000fe400078e3cff */
[----:B--2---:R-:W-:-:S04]  /*0d30*/  @P6 LOP3.LUT R3, R3, R22, RZ, 0x3c, !PT ;  /* 0x0000001603036212 */ /* 0x004fc800078e3cff */
[----:B------:R-:W-:Y:S01]  /*0d40*/  @P0 LOP3.LUT R3, R3, R28, RZ, 0x3c, !PT ;  /* 0x0000001c03030212 */ /* 0x000fe200078e3cff */
[----:B------:R-:W-:Y:S06]  /*0d50*/  BRA.U UP0, `(.L_x_4) ;  /* 0xfffffff5004c7547 */ /* 0x000fec000b83ffff */
[----:B------:R-:W-:-:S05]  /*0d60*/  VIADD R18, R18, 0x1 ;  /* 0x0000000112127836 */ /* 0x000fca0000000000 */
[----:B------:R-:W-:-:S13]  /*0d70*/  ISETP.NE.AND P0, PT, R18, 0x5, PT ;  /* 0x000000051200780c */ /* 0x000fda0003f05270 */
[----:B------:R-:W-:Y:S05]  /*0d80*/  @P0 BRA `(.L_x_5) ;  /* 0xfffffff400300947 */ /* 0x000fea000383ffff */
[----:B------:R0:W-:Y:S01]  /*0d90*/  STL [R1+0x4], R7 ;  /* 0x0000040701007387 */ /* 0x0001e20000100800 */
[----:B------:R-:W-:-:S03]  /*0da0*/  ISETP.NE.U32.AND P0, PT, R20, 0x1, PT ;  /* 0x000000011400780c */ /* 0x000fc60003f05070 */
[----:B------:R0:W-:Y:S01]  /*0db0*/  STL.64 [R1+0x8], R4 ;  /* 0x0000080401007387 */ /* 0x0001e20000100a00 */
[----:B------:R-:W-:-:S03]  /*0dc0*/  ISETP.NE.AND.EX P0, PT, RZ, RZ, PT, P0 ;  /* 0x000000ffff00720c */ /* 0x000fc60003f05300 */
[----:B------:R0:W-:Y:S10]  /*0dd0*/  STL.64 [R1+0x10], R2 ;  /* 0x0000100201007387 */ /* 0x0001f40000100a00 */
[----:B------:R-:W-:Y:S05]  /*0de0*/  @!P0 BRA `(.L_x_3) ;  /* 0x0000001800048947 */ /* 0x000fea0003800000 */
[----:B------:R-:W-:Y:S01]  /*0df0*/  UMOV UR4, URZ ;  /* 0x000000ff00047c82 */ /* 0x000fe20008000000 */
[----:B------:R-:W-:Y:S01]  /*0e00*/  UMOV UR5, URZ ;  /* 0x000000ff00057c82 */ /* 0x000fe20008000000 */
[----:B------:R-:W-:Y:S02]  /*0e10*/  IMAD.MOV.U32 R18, RZ, RZ, RZ ;  /* 0x000000ffff127224 */ /* 0x000fe400078e00ff */
[----:B0-----:R-:W-:Y:S02]  /*0e20*/  IMAD.MOV.U32 R7, RZ, RZ, RZ ;  /* 0x000000ffff077224 */ /* 0x001fe400078e00ff */
[----:B------:R-:W-:Y:S02]  /*0e30*/  IMAD.U32 R3, RZ, RZ, UR4 ;  /* 0x00000004ff037e24 */ /* 0x000fe4000f8e00ff */
[----:B------:R-:W-:Y:S02]  /*0e40*/  IMAD.U32 R2, RZ, RZ, UR5 ;  /* 0x00000005ff027e24 */ /* 0x000fe4000f8e00ff */
[----:B------:R-:W-:-:S02]  /*0e50*/  IMAD.U32 R5, RZ, RZ, UR4 ;  /* 0x00000004ff057e24 */ /* 0x000fc4000f8e00ff */
[----:B------:R-:W-:-:S07]  /*0e60*/  IMAD.U32 R4, RZ, RZ, UR5 ;  /* 0x00000005ff047e24 */ /* 0x000fce000f8e00ff */
.L_x_7:
[----:B------:R-:W-:-:S06]  /*0e70*/  IMAD R17, R18, 0x4, R1 ;  /* 0x0000000412117824 */ /* 0x000fcc00078e0201 */
[----:B------:R-:W5:Y:S01]  /*0e80*/  LDL R17, [R17+0x4] ;  /* 0x0000040011117983 */ /* 0x000f620000100800 */
[----:B------:R-:W-:Y:S01]  /*0e90*/  IMAD.SHL.U32 R19, R18, 0x20, RZ ;  /* 0x0000002012137824 */ /* 0x000fe200078e00ff */
[----:B------:R-:W-:-:S06]  /*0ea0*/  UMOV UR4, URZ ;  /* 0x000000ff00047c82 */ /* 0x000fcc0008000000 */
.L_x_6:
        /* <DEDUP_REMOVED lines=181> */
[----:B------:R-:W-:Y:S05]  /*1a00*/  @P0 BRA `(.L_x_3) ;  /* 0x0000000800fc0947 */ /* 0x000fea0003800000 */
[----:B------:R-:W-:Y:S01]  /*1a10*/  UMOV UR4, URZ ;  /* 0x000000ff00047c82 */ /* 0x000fe20008000000 */
[----:B------:R-:W-:Y:S01]  /*1a20*/  UMOV UR5, URZ ;  /* 0x000000ff00057c82 */ /* 0x000fe20008000000 */
[----:B------:R-:W-:Y:S02]  /*1a30*/  IMAD.MOV.U32 R18, RZ, RZ, RZ ;  /* 0x000000ffff127224 */ /* 0x000fe400078e00ff */
[----:B--2---:R-:W-:Y:S02]  /*1a40*/  IMAD.MOV.U32 R7, RZ, RZ, RZ ;  /* 0x000000ffff077224 */ /* 0x004fe400078e00ff */
[----:B------:R-:W-:Y:S02]  /*1a50*/  IMAD.U32 R3, RZ, RZ, UR4 ;  /* 0x00000004ff037e24 */ /* 0x000fe4000f8e00ff */
[----:B------:R-:W-:Y:S02]  /*1a60*/  IMAD.U32 R2, RZ, RZ, UR5 ;  /* 0x00000005ff027e24 */ /* 0x000fe4000f8e00ff */
[----:B------:R-:W-:-:S02]  /*1a70*/  IMAD.U32 R5, RZ, RZ, UR4 ;  /* 0x00000004ff057e24 */ /* 0x000fc4000f8e00ff */
[----:B------:R-:W-:-:S07]  /*1a80*/  IMAD.U32 R4, RZ, RZ, UR5 ;  /* 0x00000005ff047e24 */ /* 0x000fce000f8e00ff */
.L_x_9:
[----:B------:R-:W-:-:S06]  /*1a90*/  IMAD R17, R18, 0x4, R1 ;  /* 0x0000000412117824 */ /* 0x000fcc00078e0201 */
[----:B------:R-:W5:Y:S01]  /*1aa0*/  LDL R17, [R17+0x4] ;  /* 0x0000040011117983 */ /* 0x000f620000100800 */
[----:B------:R-:W-:Y:S01]  /*1ab0*/  IMAD.SHL.U32 R19, R18, 0x20, RZ ;  /* 0x0000002012137824 */ /* 0x000fe200078e00ff */
[----:B------:R-:W-:-:S06]  /*1ac0*/  UMOV UR4, URZ ;  /* 0x000000ff00047c82 */ /* 0x000fcc0008000000 */
.L_x_8:
        /* <DEDUP_REMOVED lines=10> */
[----:B------:R-:W4:Y:S04]  /*1b70*/  @!P0 LDG.E R20, desc[UR8][R10.64] ;  /* 0x000000080a148981 */ /* 0x000f28000c1e1900 */
[----:B------:R-:W4:Y:S04]  /*1b80*/  @P3 LDG.E R21, desc[UR8][R10.64+0x4c] ;  /* 0x00004c080a153981 */ /* 0x000f28000c1e1900 */
[----:B------:R-:W4:Y:S04]  /*1b90*/  @!P0 LDG.E R23, desc[UR8][R10.64+0xc] ;  /* 0x00000c080a178981 */ /* 0x000f28000c1e1900 */
[----:B------:R-:W4:Y:S01]  /*1ba0*/  @P4 LDG.E R25, desc[UR8][R10.64+0x54] ;  /* 0x000054080a194981 */ /* 0x000f22000c1e1900 */
[----:B--2---:R-:W-:-:S03]  /*1bb0*/  @!P0 LOP3.LUT R3, R3, R22, RZ, 0x3c, !PT ;  /* 0x0000001603038212 */ /* 0x004fc600078e3cff */
[----:B------:R-:W2:Y:S01]  /*1bc0*/  @P4 LDG.E R22, desc[UR8][R10.64+0x60] ;  /* 0x000060080a164981 */ /* 0x000ea2000c1e1900 */
[----:B---3--:R-:W-:-:S03]  /*1bd0*/  @P1 LOP3.LUT R3, R3, R26, RZ, 0x3c, !PT ;  /* 0x0000001a03031212 */ /* 0x008fc600078e3cff */
[----:B------:R-:W3:Y:S01]  /*1be0*/  @P5 LDG.E R26, desc[UR8][R10.64+0x74] ;  /* 0x000074080a1a5981 */ /* 0x000ee2000c1e1900 */
[----:B----4-:R-:W-:Y:S02]  /*1bf0*/  @P2 LOP3.LUT R3, R3, R28, RZ, 0x3c, !PT ;  /* 0x0000001c03032212 */ /* 0x010fe400078e3cff */
[----:B------:R-:W-:Y:S02]  /*1c00*/  @!P0 LOP3.LUT R7, R7, R20, RZ, 0x3c, !PT ;  /* 0x0000001407078212 */ /* 0x000fe400078e3cff */
[----:B------:R-:W4:Y:S01]  /*1c10*/  @!P0 LDG.E R20, desc[UR8][R10.64+0x8] ;  /* 0x000008080a148981 */ /* 0x000f22000c1e1900 */
[----:B------:R-:W-:-:S03]  /*1c20*/  @P3 LOP3.LUT R3, R3, R21, RZ, 0x3c, !PT ;  /* 0x0000001503033212 */ /* 0x000fc600078e3cff */
[----:B------:R-:W3:Y:S01]  /*1c30*/  @!P0 LDG.E R21, desc[UR8][R10.64+0x4] ;  /* 0x000004080a158981 */ /* 0x000ee2000c1e1900 */
[----:B------:R-:W-:-:S03]  /*1c40*/  @!P0 LOP3.LUT R2, R2, R23, RZ, 0x3c, !PT ;  /* 0x0000001702028212 */ /* 0x000fc600078e3cff */
[----:B------:R-:W3:Y:S01]  /*1c50*/  @P1 LDG.E R23, desc[UR8][R10.64+0x20] ;  /* 0x000020080a171981 */ /* 0x000ee2000c1e1900 */
[----:B--2---:R-:W-:-:S03]  /*1c60*/  @P4 LOP3.LUT R3, R3, R22, RZ, 0x3c, !PT ;  /* 0x0000001603034212 */ /* 0x004fc600078e3cff */
[----:B------:R-:W2:Y:S01]  /*1c70*/  @P1 LDG.E R22, desc[UR8][R10.64+0x1c] ;  /* 0x00001c080a161981 */ /* 0x000ea2000c1e1900 */
[----:B----4-:R-:W-:-:S03]  /*1c80*/  @!P0 LOP3.LUT R5, R5, R20, RZ, 0x3c, !PT ;  /* 0x0000001405058212 */ /* 0x010fc600078e3cff */
[----:B------:R-:W4:Y:S01]  /*1c90*/  @P1 LDG.E R20, desc[UR8][R10.64+0x14] ;  /* 0x000014080a141981 */ /* 0x000f22000c1e1900 */
[----:B---3--:R-:W-:-:S03]  /*1ca0*/  @!P0 LOP3.LUT R4, R4, R21, RZ, 0x3c, !PT ;  /* 0x0000001504048212 */ /* 0x008fc600078e3cff */
[----:B------:R-:W3:Y:S01]  /*1cb0*/  @P1 LDG.E R21, desc[UR8][R10.64+0x18] ;  /* 0x000018080a151981 */ /* 0x000ee2000c1e1900 */
[----:B------:R-:W-:-:S03]  /*1cc0*/  @P5 LOP3.LUT R3, R3, R26, RZ, 0x3c, !PT ;  /* 0x0000001a03035212 */ /* 0x000fc600078e3cff */
[----:B------:R-:W3:Y:S01]  /*1cd0*/  @P6 LDG.E R26, desc[UR8][R10.64+0x88] ;  /* 0x000088080a1a6981 */ /* 0x000ee2000c1e1900 */
[----:B------:R-:W-:-:S03]  /*1ce0*/  @P1 LOP3.LUT R2, R2, R23, RZ, 0x3c, !PT ;  /* 0x0000001702021212 */ /* 0x000fc600078e3cff */
[----:B------:R-:W3:Y:S01]  /*1cf0*/  @P2 LDG.E R23, desc[UR8][R10.64+0x34] ;  /* 0x000034080a172981 */ /* 0x000ee2000c1e1900 */
[----:B--2---:R-:W-:-:S03]  /*1d00*/  @P1 LOP3.LUT R5, R5, R22, RZ, 0x3c, !PT ;  /* 0x0000001605051212 */ /* 0x004fc600078e3cff */
[----:B------:R-:W2:Y:S01]  /*1d10*/  @P2 LDG.E R22, desc[UR8][R10.64+0x30] ;  /* 0x000030080a162981 */ /* 0x000ea2000c1e1900 */
[----:B----4-:R-:W-:-:S03]  /*1d20*/  @P1 LOP3.LUT R7, R7, R20, RZ, 0x3c, !PT ;  /* 0x0000001407071212 */ /* 0x010fc600078e3cff */
[----:B------:R-:W4:Y:S01]  /*1d30*/  @P2 LDG.E R20, desc[UR8][R10.64+0x28] ;  /* 0x000028080a142981 */ /* 0x000f22000c1e1900 */
[----:B---3--:R-:W-:-:S03]  /*1d40*/  @P1 LOP3.LUT R4, R4, R21, RZ, 0x3c, !PT ;  /* 0x0000001504041212 */ /* 0x008fc600078e3cff */
        /* <DEDUP_REMOVED lines=21> */
[----:B------:R-:W-:Y:S02]  /*1ea0*/  @P4 LOP3.LUT R4, R4, R25, RZ, 0x3c, !PT ;  /* 0x0000001904044212 */ /* 0x000fe400078e3cff */
[----:B------:R-:W-:Y:S01]  /*1eb0*/  LOP3.LUT P0, RZ, R24, 0x80, RZ, 0xc0, !PT ;  /* 0x0000008018ff7812 */ /* 0x000fe2000780c0ff */
        /* <DEDUP_REMOVED lines=20> */
[----:B------:R-:W-:Y:S02]  /*2000*/  @P0 LOP3.LUT R3, R3, R26, RZ, 0x3c, !PT ;  /* 0x0000001a03030212 */ /* 0x000fe400078e3cff */
[----:B------:R-:W-:Y:S02]  /*2010*/  @P0 LOP3.LUT R2, R2, R23, RZ, 0x3c, !PT ;  /* 0x0000001702020212 */ /* 0x000fe400078e3cff */
[----:B--2---:R-:W-:Y:S02]  /*2020*/  @P0 LOP3.LUT R5, R5, R22, RZ, 0x3c, !PT ;  /* 0x0000001605050212 */ /* 0x004fe400078e3cff */
[----:B----4-:R-:W-:Y:S02]  /*2030*/  @P0 LOP3.LUT R7, R7, R20, RZ, 0x3c, !PT ;  /* 0x0000001407070212 */ /* 0x010fe400078e3cff */
[----:B---3--:R-:W-:-:S02]  /*2040*/  @P0 LOP3.LUT R4, R4, R21, RZ, 0x3c, !PT ;  /* 0x0000001504040212 */ /* 0x008fc400078e3cff */
[----:B------:R-:W-:-:S13]  /*2050*/  R2P PR, R24.B1, 0x7f ;  /* 0x0000007f18007804 */ /* 0x000fda0000001000 */
[----:B------:R-:W2:Y:S04]  /*2060*/  @P0 LDG.E R20, desc[UR8][R10.64+0xa0] ;  /* 0x0000a0080a140981 */ /* 0x000ea8000c1e1900 */
[----:B------:R-:W3:Y:S04]  /*2070*/  @P0 LDG.E R22, desc[UR8][R10.64+0xa8] ;  /* 0x0000a8080a160981 */ /* 0x000ee8000c1e1900 */
[----:B------:R-:W4:Y:S04]  /*2080*/  @P0 LDG.E R21, desc[UR8][R10.64+0xa4] ;  /* 0x0000a4080a150981 */ /* 0x000f28000c1e1900 */
        /* <DEDUP_REMOVED lines=13> */
[----:B--2---:R-:W-:Y:S02]  /*2160*/  @P0 LOP3.LUT R3, R3, R20, RZ, 0x3c, !PT ;  /* 0x0000001403030212 */ /* 0x004fe400078e3cff */
[----:B------:R-:W-:Y:S01]  /*2170*/  LOP3.LUT P0, RZ, R24, 0x8000, RZ, 0xc0, !PT ;  /* 0x0000800018ff7812 */ /* 0x000fe2000780c0ff */
[----:B------:R-:W2:Y:S01]  /*2180*/  @P2 LDG.E R20, desc[UR8][R10.64+0xd8] ;  /* 0x0000d8080a142981 */ /* 0x000ea2000c1e1900 */
[----:B---3--:R-:W-:-:S03]  /*2190*/  @P1 LOP3.LUT R7, R7, R22, RZ, 0x3c, !PT ;  /* 0x0000001607071212 */ /* 0x008fc600078e3cff */
[----:B------:R-:W3:Y:S04]  /*21a0*/  @P1 LDG.E R22, desc[UR8][R10.64+0xc4] ;  /* 0x0000c4080a161981 */ /* 0x000ee8000c1e1900 */
[----:B------:R-:W2:Y:S01]  /*21b0*/  @P2 LDG.E R24, desc[UR8][R10.64+0xc8] ;  /* 0x0000c8080a182981 */ /* 0x000ea2000c1e1900 */
[----:B------:R-:W-:Y:S02]  /*21c0*/  @P1 LOP3.LUT R4, R4, R25, RZ, 0x3c, !PT ;  /* 0x0000001904041212 */ /* 0x000fe400078e3cff */
[----:B----4-:R-:W-:Y:S01]  /*21d0*/  @P1 LOP3.LUT R2, R2, R21, RZ, 0x3c, !PT ;  /* 0x0000001502021212 */ /* 0x010fe200078e3cff */
[----:B------:R-:W4:Y:S01]  /*21e0*/  @P2 LDG.E R25, desc[UR8][R10.64+0xd4] ;  /* 0x0000d4080a192981 */ /* 0x000f22000c1e1900 */
[----:B------:R-:W-:-:S03]  /*21f0*/  @P2 LOP3.LUT R4, R4, R23, RZ, 0x3c, !PT ;  /* 0x0000001704042212 */ /* 0x000fc600078e3cff */
[----:B------:R-:W4:Y:S01]  /*2200*/  @P3 LDG.E R21, desc[UR8][R10.64+0xe0] ;  /* 0x0000e0080a153981 */ /* 0x000f22000c1e1900 */
[----:B------:R-:W-:-:S03]  /*2210*/  @P2 LOP3.LUT R5, R5, R26, RZ, 0x3c, !PT ;  /* 0x0000001a05052212 */ /* 0x000fc600078e3cff */
[----:B------:R-:W4:Y:S04]  /*2220*/  @P3 LDG.E R23, desc[UR8][R10.64+0xe8] ;  /* 0x0000e8080a173981 */ /* 0x000f28000c1e1900 */
[----:B------:R-:W4:Y:S01]  /*2230*/  @P3 LDG.E R26, desc[UR8][R10.64+0xec] ;  /* 0x0000ec080a1a3981 */ /* 0x000f22000c1e1900 */
[----:B---3--:R-:W-:-:S03]  /*2240*/  @P1 LOP3.LUT R3, R3, R22, RZ, 0x3c, !PT ;  /* 0x0000001603031212 */ /* 0x008fc600078e3cff */
[----:B------:R-:W3:Y:S01]  /*2250*/  @P3 LDG.E R22, desc[UR8][R10.64+0xdc] ;  /* 0x0000dc080a163981 */ /* 0x000ee2000c1e1900 */
[----:B--2---:R-:W-:-:S03]  /*2260*/  @P2 LOP3.LUT R7, R7, R24, RZ, 0x3c, !PT ;  /* 0x0000001807072212 */ /* 0x004fc600078e3cff */
[----:B------:R-:W2:Y:S01]  /*2270*/  @P3 LDG.E R24, desc[UR8][R10.64+0xe4] ;  /* 0x0000e4080a183981 */ /* 0x000ea2000c1e1900 */
[----:B------:R-:W-:Y:S02]  /*2280*/  @P2 LOP3.LUT R3, R3, R20, RZ, 0x3c, !PT ;  /* 0x0000001403032212 */ /* 0x000fe400078e3cff */
[----:B----4-:R-:W-:Y:S01]  /*2290*/  @P2 LOP3.LUT R2, R2, R25, RZ, 0x3c, !PT ;  /* 0x0000001902022212 */ /* 0x010fe200078e3cff */
[----:B------:R-:W4:Y:S01]  /*22a0*/  @P4 LDG.E R20, desc[UR8][R10.64+0xf0] ;  /* 0x0000f0080a144981 */ /* 0x000f22000c1e1900 */
[----:B------:R-:W-:-:S03]  /*22b0*/  @P3 LOP3.LUT R4, R4, R21, RZ, 0x3c, !PT ;  /* 0x0000001504043212 */ /* 0x000fc600078e3cff */
        /* <DEDUP_REMOVED lines=10> */
[----:B----4-:R-:W-:-:S03]  /*2360*/  @P4 LOP3.LUT R7, R7, R20, RZ, 0x3c, !PT ;  /* 0x0000001407074212 */ /* 0x010fc600078e3cff */
[----:B------:R-:W4:Y:S01]  /*2370*/  @P5 LDG.E R20, desc[UR8][R10.64+0x10c] ;  /* 0x00010c080a145981 */ /* 0x000f22000c1e1900 */
[----:B------:R-:W-:-:S03]  /*2380*/  @P4 LOP3.LUT R4, R4, R21, RZ, 0x3c, !PT ;  /* 0x0000001504044212 */ /* 0x000fc600078e3cff */
[----:B------:R-:W4:Y:S01]  /*2390*/  @P5 LDG.E R21, desc[UR8][R10.64+0x110] ;  /* 0x000110080a155981 */ /* 0x000f22000c1e1900 */
[----:B------:R-:W-:-:S03]  /*23a0*/  @P4 LOP3.LUT R2, R2, R23, RZ, 0x3c, !PT ;  /* 0x0000001702024212 */ /* 0x000fc600078e3cff */
[----:B------:R-:W4:Y:S01]  /*23b0*/  @P6 LDG.E R23, desc[UR8][R10.64+0x11c] ;  /* 0x00011c080a176981 */ /* 0x000f22000c1e1900 */
[----:B------:R-:W-:-:S03]  /*23c0*/  @P5 LOP3.LUT R7, R7, R26, RZ, 0x3c, !PT ;  /* 0x0000001a07075212 */ /* 0x000fc600078e3cff */
        /* <DEDUP_REMOVED lines=9> */
[----:B------:R-:W4:Y:S04]  /*2460*/  @P6 LDG.E R21, desc[UR8][R10.64+0x124] ;  /* 0x000124080a156981 */ /* 0x000f28000c1e1900 */
[----:B------:R-:W4:Y:S01]  /*2470*/  @P6 LDG.E R20, desc[UR8][R10.64+0x128] ;  /* 0x000128080a146981 */ /* 0x000f22000c1e1900 */
[----:B------:R-:W-:Y:S02]  /*2480*/  @P6 LOP3.LUT R4, R4, R23, RZ, 0x3c, !PT ;  /* 0x0000001704046212 */ /* 0x000fe400078e3cff */
[----:B------:R-:W-:Y:S01]  /*2490*/  @P6 LOP3.LUT R5, R5, R26, RZ, 0x3c, !PT ;  /* 0x0000001a05056212 */ /* 0x000fe200078e3cff */
[----:B------:R-:W4:Y:S04]  /*24a0*/  @P0 LDG.E R23, desc[UR8][R10.64+0x130] ;  /* 0x000130080a170981 */ /* 0x000f28000c1e1900 */
[----:B------:R-:W4:Y:S01]  /*24b0*/  @P0 LDG.E R26, desc[UR8][R10.64+0x13c] ;  /* 0x00013c080a1a0981 */ /* 0x000f22000c1e1900 */
[----:B---3--:R-:W-:-:S03]  /*24c0*/  @P5 LOP3.LUT R3, R3, R22, RZ, 0x3c, !PT ;  /* 0x0000001603035212 */ /* 0x008fc600078e3cff */
[----:B------:R-:W3:Y:S01]  /*24d0*/  @P0 LDG.E R22, desc[UR8][R10.64+0x12c] ;  /* 0x00012c080a160981 */ /* 0x000ee2000c1e1900 */
[----:B--2---:R-:W-:-:S03]  /*24e0*/  @P6 LOP3.LUT R7, R7, R24, RZ, 0x3c, !PT ;  /* 0x0000001807076212 */ /* 0x004fc600078e3cff */
[----:B------:R-:W2:Y:S01]  /*24f0*/  @P0 LDG.E R24, desc[UR8][R10.64+0x134] ;  /* 0x000134080a180981 */ /* 0x000ea2000c1e1900 */
[----:B------:R-:W-:-:S04]  /*2500*/  UIADD3 UR4, UPT, UPT, UR4, 0x10, URZ ;  /* 0x0000001004047890 */ /* 0x000fc8000fffe0ff */
[----:B------:R-:W-:Y:S01]  /*2510*/  UISETP.NE.AND UP0, UPT, UR4, 0x20, UPT ;  /* 0x000000200400788c */ /* 0x000fe2000bf05270 */
[----:B----4-:R-:W-:Y:S02]  /*2520*/  @P6 LOP3.LUT R2, R2, R21, RZ, 0x3c, !PT ;  /* 0x0000001502026212 */ /* 0x010fe400078e3cff */
[----:B------:R-:W-:Y:S02]  /*2530*/  @P6 LOP3.LUT R3, R3, R20, RZ, 0x3c, !PT ;  /* 0x0000001403036212 */ /* 0x000fe400078e3cff */
[----:B------:R-:W-:Y:S02]  /*2540*/  @P0 LOP3.LUT R2, R2, R25, RZ, 0x3c, !PT ;  /* 0x0000001902020212 */ /* 0x000fe400078e3cff */
[----:B------:R-:W-:Y:S02]  /*2550*/  @P0 LOP3.LUT R4, R4, R23, RZ, 0x3c, !PT ;  /* 0x0000001704040212 */ /* 0x000fe400078e3cff */
[----:B------:R-:W-:Y:S02]  /*2560*/  @P0 LOP3.LUT R3, R3, R26, RZ, 0x3c, !PT ;  /* 0x0000001a03030212 */ /* 0x000fe400078e3cff */
[----:B---3--:R-:W-:-:S02]  /*2570*/  @P0 LOP3.LUT R7, R7, R22, RZ, 0x3c, !PT ;  /* 0x0000001607070212 */ /* 0x008fc400078e3cff */
[----:B--2---:R-:W-:Y:S01]  /*2580*/  @P0 LOP3.LUT R5, R5, R24, RZ, 0x3c, !PT ;  /* 0x0000001805050212 */ /* 0x004fe200078e3cff */
[----:B------:R-:W-:Y:S06]  /*2590*/  BRA.U UP0, `(.L_x_8) ;  /* 0xfffffff5004c7547 */ /* 0x000fec000b83ffff */
[----:B------:R-:W-:-:S05]  /*25a0*/  VIADD R18, R18, 0x1 ;  /* 0x0000000112127836 */ /* 0x000fca0000000000 */
[----:B------:R-:W-:-:S13]  /*25b0*/  ISETP.NE.AND P0, PT, R18, 0x5, PT ;  /* 0x000000051200780c */ /* 0x000fda0003f05270 */
[----:B------:R-:W-:Y:S05]  /*25c0*/  @P0 BRA `(.L_x_9) ;  /* 0xfffffff400300947 */ /* 0x000fea000383ffff */
[----:B------:R3:W-:Y:S04]  /*25d0*/  STL [R1+0x4], R7 ;  /* 0x0000040701007387 */ /* 0x0007e80000100800 */
[----:B------:R3:W-:Y:S04]  /*25e0*/  STL.64 [R1+0x8], R4 ;  /* 0x0000080401007387 */ /* 0x0007e80000100a00 */
[----:B------:R3:W-:Y:S02]  /*25f0*/  STL.64 [R1+0x10], R2 ;  /* 0x0000100201007387 */ /* 0x0007e40000100a00 */
.L_x_3:
[----:B------:R-:W-:Y:S05]  /*2600*/  BSYNC.RECONVERGENT B1 ;  /* 0x0000000000017941 */ /* 0x000fea0003800200 */
.L_x_2:
[C---:B------:R-:W-:Y:S01]  /*2610*/  ISETP.GT.U32.AND P0, PT, R13.reuse, 0x3, PT ;  /* 0x000000030d00780c */ /* 0x040fe20003f04070 */
[----:B------:R-:W-:Y:S01]  /*2620*/  VIADD R12, R12, 0x1 ;  /* 0x000000010c0c7836 */ /* 0x000fe20000000000 */
[--C-:B------:R-:W-:Y:S02]  /*2630*/  SHF.R.U64 R13, R13, 0x2, R14.reuse ;  /* 0x000000020d0d7819 */ /* 0x100fe4000000120e */
[----:B------:R-:W-:Y:S02]  /*2640*/  ISETP.GT.U32.AND.EX P0, PT, R14, RZ, PT, P0 ;  /* 0x000000ff0e00720c */ /* 0x000fe40003f04100 */
[----:B------:R-:W-:-:S11]  /*2650*/  SHF.R.U32.HI R14, RZ, 0x2, R14 ;  /* 0x00000002ff0e7819 */ /* 0x000fd6000001160e */
[----:B------:R-:W-:Y:S05]  /*2660*/  @P0 BRA `(.L_x_10) ;  /* 0xffffffd800cc0947 */ /* 0x000fea000383ffff */
.L_x_1:
[----:B------:R-:W-:Y:S05]  /*2670*/  BSYNC.RECONVERGENT B0 ;  /* 0x0000000000007941 */ /* 0x000fea0003800200 */
.L_x_0:
[----:B------:R-:W4:Y:S01]  /*2680*/  S2R R14, SR_TID.X ;  /* 0x00000000000e7919 */ /* 0x000f220000002100 */
[----:B------:R-:W5:Y:S01]  /*2690*/  S2UR UR5, SR_CgaCtaId ;  /* 0x00000000000579c3 */ /* 0x000f620000008800 */
[----:B------:R-:W-:Y:S01]  /*26a0*/  UMOV UR4, 0x400 ;  /* 0x0000040000047882 */ /* 0x000fe20000000000 */
[----:B------:R-:W0:Y:S02]  /*26b0*/  LDCU.64 UR6, c[0x0][0x388] ;  /* 0x00007100ff0677ac */ /* 0x000e240008000a00 */
[----:B0-----:R-:W-:Y:S02]  /*26c0*/  UISETP.GE.U32.AND UP0, UPT, UR6, 0x1, UPT ;  /* 0x000000010600788c */ /* 0x001fe4000bf06070 */
[----:B-----5:R-:W-:Y:S02]  /*26d0*/  ULEA UR5, UR5, UR4, 0x18 ;  /* 0x0000000405057291 */ /* 0x020fe4000f8ec0ff */
[----:B------:R-:W-:-:S04]  /*26e0*/  UISETP.GE.AND.EX UP0, UPT, UR7, URZ, UPT, UP0 ;  /* 0x000000ff0700728c */ /* 0x000fc8000bf06300 */
[----:B----4-:R-:W-:-:S05]  /*26f0*/  LEA R8, R14, UR5, 0x2 ;  /* 0x000000050e087c11 */ /* 0x010fca000f8e10ff */
[----:B------:R0:W-:Y:S01]  /*2700*/  STS [R8], RZ ;  /* 0x000000ff08007388 */ /* 0x0001e20000000800 */
[----:B------:R-:W-:Y:S05]  /*2710*/  BRA.U !UP0, `(.L_x_11) ;  /* 0x00000009084c7547 */ /* 0x000fea000b800000 */
[----:B------:R-:W-:Y:S01]  /*2720*/  UISETP.GE.U32.AND UP0, UPT, UR6, 0x4, UPT ;  /* 0x000000040600788c */ /* 0x000fe2000bf06070 */
[----:B------:R-:W-:Y:S01]  /*2730*/  IMAD.MOV.U32 R9, RZ, RZ, RZ ;  /* 0x000000ffff097224 */ /* 0x000fe200078e00ff */
[----:B------:R-:W-:Y:S02]  /*2740*/  ULOP3.LUT UR10, UR6, 0x3, URZ, 0xc0, !UPT ;  /* 0x00000003060a7892 */ /* 0x000fe4000f8ec0ff */
[----:B------:R-:W-:Y:S01]  /*2750*/  UISETP.GE.U32.AND.EX UP0, UPT, UR7, URZ, UPT, UP0 ;  /* 0x000000ff0700728c */ /* 0x000fe2000bf06100 */
[----:B------:R-:W-:-:S08]  /*2760*/  UMOV UR4, URZ ;  /* 0x000000ff00047c82 */ /* 0x000fd00008000000 */
[----:B------:R-:W-:Y:S05]  /*2770*/  BRA.U !UP0, `(.L_x_12) ;  /* 0x0000000508987547 */ /* 0x000fea000b800000 */
[----:B-1----:R-:W-:Y:S01]  /*2780*/  IMAD R6, R16, -0x658354e5, R15 ;  /* 0x9a7cab1b10067824 */ /* 0x002fe200078e020f */
[----:B------:R-:W-:Y:S01]  /*2790*/  ULOP3.LUT UR6, UR6, 0xfffffffc, URZ, 0xc0, !UPT ;  /* 0xfffffffc06067892 */ /* 0x000fe2000f8ec0ff */
[----:B------:R-:W-:Y:S01]  /*27a0*/  IMAD.MOV.U32 R9, RZ, RZ, RZ ;  /* 0x000000ffff097224 */ /* 0x000fe200078e00ff */
[----:B------:R-:W-:Y:S01]  /*27b0*/  ULOP3.LUT UR7, UR7, 0x7fffffff, URZ, 0xc0, !UPT ;  /* 0x7fffffff07077892 */ /* 0x000fe2000f8ec0ff */
[----:B------:R-:W-:-:S11]  /*27c0*/  VIADD R6, R6, 0x912ef1 ;  /* 0x00912ef106067836 */ /* 0x000fd60000000000 */
.L_x_13:
[----:B------:R-:W-:Y:S01]  /*27d0*/  SHF.R.U32.HI R10, RZ, 0x2, R7 ;  /* 0x00000002ff0a7819 */ /* 0x000fe20000011607 */
[----:B------:R-:W-:Y:S01]  /*27e0*/  UIADD3 UR6, UP0, UPT, UR6, -0x4, URZ ;  /* 0xfffffffc06067890 */ /* 0x000fe2000ff1e0ff */
[----:B------:R-:W-:Y:S02]  /*27f0*/  SHF.R.U32.HI R13, RZ, 0x2, R4 ;  /* 0x00000002ff0d7819 */ /* 0x000fe40000011604 */
[----:B------:R-:W-:Y:S01]  /*2800*/  LOP3.LUT R10, R10, R7, RZ, 0x3c, !PT ;  /* 0x000000070a0a7212 */ /* 0x000fe200078e3cff */
[----:B--23--:R-:W-:Y:S01]  /*2810*/  IMAD.SHL.U32 R7, R3, 0x10, RZ ;  /* 0x0000001003077824 */ /* 0x00cfe200078e00ff */
[----:B------:R-:W-:Y:S01]  /*2820*/  LOP3.LUT R13, R13, R4, RZ, 0x3c, !PT ;  /* 0x000000040d0d7212 */ /* 0x000fe200078e3cff */
[----:B------:R-:W-:Y:S01]  /*2830*/  UIADD3.X UR7, UPT, UPT, UR7, -0x1, URZ, UP0, !UPT ;  /* 0xffffffff07077890 */ /* 0x000fe200087fe4ff */
[----:B------:R-:W-:Y:S01]  /*2840*/  SHF.R.U32.HI R12, RZ, 0x2, R5 ;  /* 0x00000002ff0c7819 */ /* 0x000fe20000011605 */
[----:B------:R-:W-:Y:S01]  /*2850*/  IMAD.SHL.U32 R11, R10, 0x2, RZ ;  /* 0x000000020a0b7824 */ /* 0x000fe200078e00ff */
[----:B------:R-:W-:Y:S01]  /*2860*/  SHF.R.U32.HI R16, RZ, 0x2, R3 ;  /* 0x00000002ff107819 */ /* 0x000fe20000011603 */
[----:B------:R-:W-:Y:S01]  /*2870*/  UISETP.NE.U32.AND UP0, UPT, UR6, URZ, UPT ;  /* 0x000000ff0600728c */ /* 0x000fe2000bf05070 */
[----:B------:R-:W-:-:S02]  /*2880*/  LOP3.LUT R5, R12, R5, RZ, 0x3c, !PT ;  /* 0x000000050c057212 */ /* 0x000fc400078e3cff */
[----:B------:R-:W-:Y:S01]  /*2890*/  LOP3.LUT R10, R10, R11, R7, 0x96, !PT ;  /* 0x0000000b0a0a7212 */ /* 0x000fe200078e9607 */
[----:B------:R-:W-:Y:S01]  /*28a0*/  IMAD.SHL.U32 R7, R13, 0x2, RZ ;  /* 0x000000020d077824 */ /* 0x000fe200078e00ff */
[----:B------:R-:W-:Y:S01]  /*28b0*/  SHF.R.U32.HI R11, RZ, 0x2, R2 ;  /* 0x00000002ff0b7819 */ /* 0x000fe20000011602 */
[----:B------:R-:W-:Y:S01]  /*28c0*/  UISETP.NE.AND.EX UP0, UPT, UR7, URZ, UPT, UP0 ;  /* 0x000000ff0700728c */ /* 0x000fe2000bf05300 */
[-C--:B------:R-:W-:Y:S02]  /*28d0*/  LOP3.LUT R4, R10, R3.reuse, RZ, 0x3c, !PT ;  /* 0x000000030a047212 */ /* 0x080fe400078e3cff */
[----:B------:R-:W-:Y:S02]  /*28e0*/  LOP3.LUT R11, R11, R2, RZ, 0x3c, !PT ;  /* 0x000000020b0b7212 */ /* 0x000fe400078e3cff */
[----:B------:R-:W-:Y:S01]  /*28f0*/  LOP3.LUT R16, R16, R3, RZ, 0x3c, !PT ;  /* 0x0000000310107212 */ /* 0x000fe200078e3cff */
[----:B------:R-:W-:-:S05]  /*2900*/  IMAD.SHL.U32 R10, R4, 0x10, RZ ;  /* 0x00000010040a7824 */ /* 0x000fca00078e00ff */
[----:B------:R-:W-:Y:S02]  /*2910*/  LOP3.LUT R7, R13, R7, R10, 0x96, !PT ;  /* 0x000000070d077212 */ /* 0x000fe400078e960a */
[----:B------:R-:W-:Y:S02]  /*2920*/  SHF.R.U32.HI R13, RZ, 0x2, R4 ;  /* 0x00000002ff0d7819 */ /* 0x000fe40000011604 */
[-C--:B------:R-:W-:Y:S01]  /*2930*/  LOP3.LUT R12, R7, R4.reuse, RZ, 0x3c, !PT ;  /* 0x00000004070c7212 */ /* 0x080fe200078e3cff */
[----:B------:R-:W-:Y:S01]  /*2940*/  IMAD.SHL.U32 R7, R5, 0x2, RZ ;  /* 0x0000000205077824 */ /* 0x000fe200078e00ff */
[----:B------:R-:W-:Y:S02]  /*2950*/  LOP3.LUT R13, R13, R4, RZ, 0x3c, !PT ;  /* 0x000000040d0d7212 */ /* 0x000fe400078e3cff */
[----:B------:R-:W-:Y:S01]  /*2960*/  SHF.R.U32.HI R17, RZ, 0x2, R12 ;  /* 0x00000002ff117819 */ /* 0x000fe2000001160c */
[----:B------:R-:W-:Y:S02]  /*2970*/  IMAD.SHL.U32 R10, R12, 0x10, RZ ;  /* 0x000000100c0a7824 */ /* 0x000fe400078e00ff */
[----:B------:R-:W-:Y:S01]  /*2980*/  IMAD.SHL.U32 R15, R13, 0x2, RZ ;  /* 0x000000020d0f7824 */ /* 0x000fe200078e00ff */
[----:B------:R-:W-:-:S02]  /*2990*/  LOP3.LUT R17, R17, R12, RZ, 0x3c, !PT ;  /* 0x0000000c11117212 */ /* 0x000fc400078e3cff */
[----:B------:R-:W-:Y:S01]  /*29a0*/  LOP3.LUT R7, R5, R7, R10, 0x96, !PT ;  /* 0x0000000705077212 */ /* 0x000fe200078e960a */
[----:B------:R-:W-:-:S03]  /*29b0*/  IMAD.SHL.U32 R5, R11, 0x2, RZ ;  /* 0x000000020b057824 */ /* 0x000fc600078e00ff */
[----:B------:R-:W-:-:S04]  /*29c0*/  LOP3.LUT R2, R7, R12, RZ, 0x3c, !PT ;  /* 0x0000000c07027212 */ /* 0x000fc800078e3cff */
[----:B------:R-:W-:Y:S01]  /*29d0*/  SHF.R.U32.HI R19, RZ, 0x2, R2 ;  /* 0x00000002ff137819 */ /* 0x000fe20000011602 */
[----:B------:R-:W-:-:S03]  /*29e0*/  IMAD.SHL.U32 R10, R2, 0x10, RZ ;  /* 0x00000010020a7824 */ /* 0x000fc600078e00ff */
[-C--:B------:R-:W-:Y:S02]  /*29f0*/  LOP3.LUT R19, R19, R2.reuse, RZ, 0x3c, !PT ;  /* 0x0000000213137212 */ /* 0x080fe400078e3cff */
[----:B------:R-:W-:Y:S01]  /*2a00*/  LOP3.LUT R5, R11, R5, R10, 0x96, !PT ;  /* 0x000000050b057212 */ /* 0x000fe200078e960a */
[----:B------:R-:W-:Y:S02]  /*2a10*/  IMAD.SHL.U32 R10, R16, 0x2, RZ ;  /* 0x00000002100a7824 */ /* 0x000fe400078e00ff */
[----:B------:R-:W-:Y:S01]  /*2a20*/  VIADD R11, R6, 0xffd3c1d8 ;  /* 0xffd3c1d8060b7836 */ /* 0x000fe20000000000 */
[----:B------:R-:W-:Y:S01]  /*2a30*/  LOP3.LUT R7, R5, R2, RZ, 0x3c, !PT ;  /* 0x0000000205077212 */ /* 0x000fe200078e3cff */
[----:B------:R-:W-:-:S03]  /*2a40*/  IMAD.SHL.U32 R20, R19, 0x2, RZ ;  /* 0x0000000213147824 */ /* 0x000fc600078e00ff */
[----:B------:R-:W-:Y:S01]  /*2a50*/  IADD3 R3, PT, PT, R11, 0x587c5, R4 ;  /* 0x000587c50b037810 */ /* 0x000fe20007ffe004 */
[----:B------:R-:W-:-:S03]  /*2a60*/  IMAD.SHL.U32 R5, R7, 0x10, RZ ;  /* 0x0000001007057824 */ /* 0x000fc600078e00ff */
[----:B------:R-:W-:Y:S02]  /*2a70*/  I2FP.F32.U32 R3, R3 ;  /* 0x0000000300037245 */ /* 0x000fe40000201000 */
[----:B------:R-:W-:Y:S01]  /*2a80*/  LOP3.LUT R16, R16, R10, R5, 0x96, !PT ;  /* 0x0000000a10107212 */ /* 0x000fe200078e9605 */
[----:B------:R-:W-:Y:S01]  /*2a90*/  IMAD.MOV.U32 R10, RZ, RZ, 0x2f800000 ;  /* 0x2f800000ff0a7424 */ /* 0x000fe200078e00ff */
[----:B------:R-:W-:Y:S02]  /*2aa0*/  IADD3 R5, PT, PT, R11, 0xb0f8a, R12 ;  /* 0x000b0f8a0b057810 */ /* 0x000fe40007ffe00c */
[----:B------:R-:W-:Y:S01]  /*2ab0*/  LOP3.LUT R4, R16, R7, RZ, 0x3c, !PT ;  /* 0x0000000710047212 */ /* 0x000fe200078e3cff */
[----:B------:R-:W-:Y:S01]  /*2ac0*/  FFMA R3, R3, R10, 1.1641532182693481445e-10 ;  /* 0x2f00000003037423 */ /* 0x000fe2000000000a */
[----:B------:R-:W-:-:S03]  /*2ad0*/  I2FP.F32.U32 R5, R5 ;  /* 0x0000000500057245 */ /* 0x000fc60000201000 */
[----:B------:R-:W-:Y:S02]  /*2ae0*/  IMAD.SHL.U32 R16, R4, 0x10, RZ ;  /* 0x0000001004107824 */ /* 0x000fe400078e00ff */
[----:B------:R-:W-:-:S03]  /*2af0*/  FFMA R5, R5, R10, 1.1641532182693481445e-10 ;  /* 0x2f00000005057423 */ /* 0x000fc6000000000a */
[----:B------:R-:W-:Y:S01]  /*2b00*/  LOP3.LUT R15, R13, R15, R16, 0x96, !PT ;  /* 0x0000000f0d0f7212 */ /* 0x000fe200078e9610 */
[----:B------:R-:W-:Y:S01]  /*2b10*/  FMUL R12, R5, R5 ;  /* 0x00000005050c7220 */ /* 0x000fe20000400000 */
[----:B------:R-:W-:Y:S02]  /*2b20*/  IADD3 R13, PT, PT, R11, 0x161f14, R7 ;  /* 0x00161f140b0d7810 */ /* 0x000fe40007ffe007 */
[----:B------:R-:W-:Y:S01]  /*2b30*/  LOP3.LUT R5, R15, R4, RZ, 0x3c, !PT ;  /* 0x000000040f057212 */ /* 0x000fe200078e3cff */
[----:B------:R-:W-:Y:S02]  /*2b40*/  IMAD.SHL.U32 R15, R17, 0x2, RZ ;  /* 0x00000002110f7824 */ /* 0x000fe400078e00ff */
[----:B------:R-:W-:Y:S01]  /*2b50*/  FFMA R12, R3, R3, R12 ;  /* 0x00000003030c7223 */ /* 0x000fe2000000000c */
[----:B------:R-:W-:Y:S01]  /*2b60*/  IADD3 R3, PT, PT, R11, 0x10974f, R2 ;  /* 0x0010974f0b037810 */ /* 0x000fe20007ffe002 */
[----:B------:R-:W-:Y:S01]  /*2b70*/  IMAD.SHL.U32 R16, R5, 0x10, RZ ;  /* 0x0000001005107824 */ /* 0x000fe200078e00ff */
[----:B------:R-:W-:-:S02]  /*2b80*/  I2FP.F32.U32 R13, R13 ;  /* 0x0000000d000d7245 */ /* 0x000fc40000201000 */
[----:B------:R-:W-:Y:S01]  /*2b90*/  I2FP.F32.U32 R3, R3 ;  /* 0x0000000300037245 */ /* 0x000fe20000201000 */
[----:B------:R-:W-:Y:S01]  /*2ba0*/  F2I.TRUNC.NTZ R12, R12 ;  /* 0x0000000c000c7305 */ /* 0x000fe2000020f100 */
[----:B------:R-:W-:Y:S01]  /*2bb0*/  LOP3.LUT R16, R17, R15, R16, 0x96, !PT ;  /* 0x0000000f11107212 */ /* 0x000fe200078e9610 */
[-C--:B------:R-:W-:Y:S01]  /*2bc0*/  FFMA R13, R13, R10.reuse, 1.1641532182693481445e-10 ;  /* 0x2f0000000d0d7423 */ /* 0x080fe2000000000a */
[----:B------:R-:W-:Y:S01]  /*2bd0*/  IADD3 R17, PT, PT, R11, 0x212e9e, R5 ;  /* 0x00212e9e0b117810 */ /* 0x000fe20007ffe005 */
[----:B------:R-:W-:Y:S01]  /*2be0*/  FFMA R3, R3, R10, 1.1641532182693481445e-10 ;  /* 0x2f00000003037423 */ /* 0x000fe2000000000a */
[----:B------:R-:W-:Y:S01]  /*2bf0*/  LOP3.LUT R2, R16, R5, RZ, 0x3c, !PT ;  /* 0x0000000510027212 */ /* 0x000fe200078e3cff */
[----:B------:R-:W-:Y:S01]  /*2c00*/  FMUL R16, R13, R13 ;  /* 0x0000000d0d107220 */ /* 0x000fe20000400000 */
[----:B------:R-:W-:Y:S02]  /*2c10*/  I2FP.F32.U32 R17, R17 ;  /* 0x0000001100117245 */ /* 0x000fe40000201000 */
[----:B------:R-:W-:Y:S01]  /*2c20*/  IADD3 R15, PT, PT, R11, 0x1ba6d9, R4 ;  /* 0x001ba6d90b0f7810 */ /* 0x000fe20007ffe004 */
[----:B------:R-:W-:-:S02]  /*2c30*/  IMAD.SHL.U32 R18, R2, 0x10, RZ ;  /* 0x0000001002127824 */ /* 0x000fc400078e00ff */
[----:B------:R-:W-:Y:S01]  /*2c40*/  FFMA R13, R3, R3, R16 ;  /* 0x00000003030d7223 */ /* 0x000fe20000000010 */
[----:B------:R-:W-:Y:S01]  /*2c50*/  FFMA R17, R17, R10, 1.1641532182693481445e-10 ;  /* 0x2f00000011117423 */ /* 0x000fe2000000000a */
[----:B------:R-:W-:Y:S02]  /*2c60*/  IADD3 R11, PT, PT, R11, 0x26b663, R2 ;  /* 0x0026b6630b0b7810 */ /* 0x000fe40007ffe002 */
[----:B------:R-:W-:Y:S01]  /*2c70*/  LOP3.LUT R19, R19, R20, R18, 0x96, !PT ;  /* 0x0000001413137212 */ /* 0x000fe200078e9612 */
[----:B------:R-:W-:Y:S01]  /*2c80*/  FMUL R16, R17, R17 ;  /* 0x0000001111107220 */ /* 0x000fe20000400000 */
[----:B------:R-:W-:Y:S01]  /*2c90*/  I2FP.F32.U32 R15, R15 ;  /* 0x0000000f000f7245 */ /* 0x000fe20000201000 */
[----:B------:R-:W-:Y:S01]  /*2ca0*/  F2I.TRUNC.NTZ R13, R13 ;  /* 0x0000000d000d7305 */ /* 0x000fe2000020f100 */
[----:B------:R-:W-:Y:S02]  /*2cb0*/  LOP3.LUT R3, R19, R2, RZ, 0x3c, !PT ;  /* 0x0000000213037212 */ /* 0x000fe400078e3cff */
[----:B------:R-:W-:Y:S01]  /*2cc0*/  I2FP.F32.U32 R11, R11 ;  /* 0x0000000b000b7245 */ /* 0x000fe20000201000 */
[----:B------:R-:W-:-:S02]  /*2cd0*/  FFMA R15, R15, R10, 1.1641532182693481445e-10 ;  /* 0x2f0000000f0f7423 */ /* 0x000fc4000000000a */
[----:B------:R-:W-:Y:S02]  /*2ce0*/  IMAD.IADD R18, R3, 0x1, R6 ;  /* 0x0000000103127824 */ /* 0x000fe400078e0206 */
[----:B------:R-:W-:Y:S01]  /*2cf0*/  FFMA R11, R11, R10, 1.1641532182693481445e-10 ;  /* 0x2f0000000b0b7423 */ /* 0x000fe2000000000a */
[----:B------:R-:W-:Y:S02]  /*2d00*/  FFMA R16, R15, R15, R16 ;  /* 0x0000000f0f107223 */ /* 0x000fe40000000010 */
[----:B------:R-:W-:-:S04]  /*2d10*/  I2FP.F32.U32 R17, R18 ;  /* 0x0000001200117245 */ /* 0x000fc80000201000 */
[----:B------:R-:W1:Y:S01]  /*2d20*/  F2I.TRUNC.NTZ R16, R16 ;  /* 0x0000001000107305 */ /* 0x000e62000020f100 */
[----:B------:R-:W-:-:S04]  /*2d30*/  FFMA R17, R17, R10, 1.1641532182693481445e-10 ;  /* 0x2f00000011117423 */ /* 0x000fc8000000000a */
[----:B------:R-:W-:-:S04]  /*2d40*/  FMUL R10, R17, R17 ;  /* 0x00000011110a7220 */ /* 0x000fc80000400000 */
[----:B------:R-:W-:Y:S01]  /*2d50*/  FFMA R10, R11, R11, R10 ;  /* 0x0000000b0b0a7223 */ /* 0x000fe2000000000a */
[----:B------:R-:W-:Y:S02]  /*2d60*/  IMAD.MOV.U32 R11, RZ, RZ, R6 ;  /* 0x000000ffff0b7224 */ /* 0x000fe400078e0006 */
[----:B------:R-:W-:-:S03]  /*2d70*/  VIADD R6, R6, 0x2c3e28 ;  /* 0x002c3e2806067836 */ /* 0x000fc60000000000 */
[----:B------:R-:W2:Y:S01]  /*2d80*/  F2I.TRUNC.NTZ R10, R10 ;  /* 0x0000000a000a7305 */ /* 0x000ea2000020f100 */
[----:B-1----:R-:W-:-:S04]  /*2d90*/  IADD3 R12, PT, PT, R16, R12, R13 ;  /* 0x0000000c100c7210 */ /* 0x002fc80007ffe00d */
[----:B--2---:R-:W-:-:S05]  /*2da0*/  IADD3 R9, PT, PT, R9, -R12, -R10 ;  /* 0x8000000c09097210 */ /* 0x004fca0007ffe80a */
[----:B------:R-:W-:Y:S01]  /*2db0*/  VIADD R9, R9, 0x4 ;  /* 0x0000000409097836 */ /* 0x000fe20000000000 */
[----:B------:R-:W-:Y:S06]  /*2dc0*/  BRA.U UP0, `(.L_x_13) ;  /* 0xfffffff900807547 */ /* 0x000fec000b83ffff */
[----:B------:R-:W-:-:S07]  /*2dd0*/  IMAD.MOV.U32 R6, RZ, RZ, R11 ;  /* 0x000000ffff067224 */ /* 0x000fce00078e000b */
.L_x_12:
[----:B------:R-:W-:-:S04]  /*2de0*/  UISETP.NE.U32.AND UP0, UPT, UR10, URZ, UPT ;  /* 0x000000ff0a00728c */ /* 0x000fc8000bf05070 */
[----:B------:R-:W-:-:S09]  /*2df0*/  UISETP.NE.AND.EX UP0, UPT, UR4, URZ, UPT, UP0 ;  /* 0x000000ff0400728c */ /* 0x000fd2000bf05300 */
[----:B------:R-:W-:Y:S05]  /*2e00*/  BRA.U !UP0, `(.L_x_14) ;  /* 0x00000001088c7547 */ /* 0x000fea000b800000 */
[----:B------:R-:W-:-:S07]  /*2e10*/  VIADD R11, R6, 0xb0f8a ;  /* 0x000b0f8a060b7836 */ /* 0x000fce0000000000 */
.L_x_15:
[----:B-1----:R-:W-:Y:S01]  /*2e20*/  SHF.R.U32.HI R6, RZ, 0x2, R7 ;  /* 0x00000002ff067819 */ /* 0x002fe20000011607 */
[----:B------:R-:W-:Y:S01]  /*2e30*/  UIADD3 UR10, UP0, UPT, UR10, -0x1, URZ ;  /* 0xffffffff0a0a7890 */ /* 0x000fe2000ff1e0ff */
[----:B------:R-:W-:Y:S02]  /*2e40*/  SHF.R.U32.HI R13, RZ, 0x2, R4 ;  /* 0x00000002ff0d7819 */ /* 0x000fe40000011604 */
[----:B------:R-:W-:Y:S01]  /*2e50*/  LOP3.LUT R6, R6, R7, RZ, 0x3c, !PT ;  /* 0x0000000706067212 */ /* 0x000fe200078e3cff */
[----:B--23--:R-:W-:Y:S01]  /*2e60*/  IMAD.SHL.U32 R7, R3, 0x10, RZ ;  /* 0x0000001003077824 */ /* 0x00cfe200078e00ff */
[----:B------:R-:W-:Y:S01]  /*2e70*/  LOP3.LUT R13, R13, R4, RZ, 0x3c, !PT ;  /* 0x000000040d0d7212 */ /* 0x000fe200078e3cff */
[----:B------:R-:W-:Y:S02]  /*2e80*/  UIADD3.X UR4, UPT, UPT, UR4, -0x1, URZ, UP0, !UPT ;  /* 0xffffffff04047890 */ /* 0x000fe400087fe4ff */
[----:B------:R-:W-:Y:S01]  /*2e90*/  IMAD.SHL.U32 R10, R6, 0x2, RZ ;  /* 0x00000002060a7824 */ /* 0x000fe200078e00ff */
[----:B------:R-:W-:-:S04]  /*2ea0*/  UISETP.NE.U32.AND UP0, UPT, UR10, URZ, UPT ;  /* 0x000000ff0a00728c */ /* 0x000fc8000bf05070 */
[----:B------:R-:W-:Y:S01]  /*2eb0*/  LOP3.LUT R6, R6, R10, R7, 0x96, !PT ;  /* 0x0000000a06067212 */ /* 0x000fe200078e9607 */
[----:B------:R-:W-:Y:S01]  /*2ec0*/  IMAD.MOV.U32 R10, RZ, RZ, R2 ;  /* 0x000000ffff0a7224 */ /* 0x000fe200078e0002 */
[----:B------:R-:W-:Y:S01]  /*2ed0*/  UISETP.NE.AND.EX UP0, UPT, UR4, URZ, UPT, UP0 ;  /* 0x000000ff0400728c */ /* 0x000fe2000bf05300 */
[----:B------:R-:W-:Y:S01]  /*2ee0*/  IMAD.MOV.U32 R7, RZ, RZ, 0x2f800000 ;  /* 0x2f800000ff077424 */ /* 0x000fe200078e00ff */
[----:B------:R-:W-:Y:S01]  /*2ef0*/  LOP3.LUT R2, R6, R3, RZ, 0x3c, !PT ;  /* 0x0000000306027212 */ /* 0x000fe200078e3cff */
[----:B------:R-:W-:-:S04]  /*2f00*/  IMAD.SHL.U32 R6, R13, 0x2, RZ ;  /* 0x000000020d067824 */ /* 0x000fc800078e00ff */
[----:B------:R-:W-:-:S05]  /*2f10*/  IMAD.SHL.U32 R4, R2, 0x10, RZ ;  /* 0x0000001002047824 */ /* 0x000fca00078e00ff */
[----:B------:R-:W-:Y:S02]  /*2f20*/  LOP3.LUT R13, R13, R6, R4, 0x96, !PT ;  /* 0x000000060d0d7212 */ /* 0x000fe400078e9604 */
[----:B------:R-:W-:Y:S02]  /*2f30*/  IADD3 R4, PT, PT, R11, -0x587c5, R2 ;  /* 0xfffa783b0b047810 */ /* 0x000fe40007ffe002 */
[----:B------:R-:W-:Y:S02]  /*2f40*/  LOP3.LUT R12, R13, R2, RZ, 0x3c, !PT ;  /* 0x000000020d0c7212 */ /* 0x000fe400078e3cff */
[----:B------:R-:W-:-:S03]  /*2f50*/  I2FP.F32.U32 R4, R4 ;  /* 0x0000000400047245 */ /* 0x000fc60000201000 */
[----:B------:R-:W-:Y:S02]  /*2f60*/  IMAD.IADD R6, R12, 0x1, R11 ;  /* 0x000000010c067824 */ /* 0x000fe400078e020b */
[----:B------:R-:W-:Y:S01]  /*2f70*/  FFMA R4, R4, R7, 1.1641532182693481445e-10 ;  /* 0x2f00000004047423 */ /* 0x000fe20000000007 */
[----:B------:R-:W-:Y:S02]  /*2f80*/  VIADD R11, R11, 0xb0f8a ;  /* 0x000b0f8a0b0b7836 */ /* 0x000fe40000000000 */
[----:B------:R-:W-:-:S05]  /*2f90*/  I2FP.F32.U32 R6, R6 ;  /* 0x0000000600067245 */ /* 0x000fca0000201000 */
[----:B------:R-:W-:-:S04]  /*2fa0*/  FFMA R6, R6, R7, 1.1641532182693481445e-10 ;  /* 0x2f00000006067423 */ /* 0x000fc80000000007 */
[----:B------:R-:W-:-:S04]  /*2fb0*/  FMUL R7, R6, R6 ;  /* 0x0000000606077220 */ /* 0x000fc80000400000 */
[----:B------:R-:W-:Y:S01]  /*2fc0*/  FFMA R6, R4, R4, R7 ;  /* 0x0000000404067223 */ /* 0x000fe20000000007 */
[----:B------:R-:W-:Y:S02]  /*2fd0*/  IMAD.MOV.U32 R7, RZ, RZ, R5 ;  /* 0x000000ffff077224 */ /* 0x000fe400078e0005 */
[----:B------:R-:W-:Y:S02]  /*2fe0*/  IMAD.MOV.U32 R5, RZ, RZ, R3 ;  /* 0x000000ffff057224 */ /* 0x000fe400078e0003 */
[----:B------:R-:W-:Y:S01]  /*2ff0*/  IMAD.MOV.U32 R4, RZ, RZ, R10 ;  /* 0x000000ffff047224 */ /* 0x000fe200078e000a */
[----:B------:R-:W1:Y:S01]  /*3000*/  F2I.TRUNC.NTZ R6, R6 ;  /* 0x0000000600067305 */ /* 0x000e62000020f100 */
[----:B------:R-:W-:Y:S01]  /*3010*/  IMAD.MOV.U32 R3, RZ, RZ, R12 ;  /* 0x000000ffff037224 */ /* 0x000fe200078e000c */
[----:B-1----:R-:W-:Y:S01]  /*3020*/  IADD3 R9, PT, PT, R9, 0x1, -R6 ;  /* 0x0000000109097810 */ /* 0x002fe20007ffe806 */
[----:B------:R-:W-:Y:S06]  /*3030*/  BRA.U UP0, `(.L_x_15) ;  /* 0xfffffffd00787547 */ /* 0x000fec000b83ffff */
.L_x_14:
[----:B------:R4:W-:Y:S02]  /*3040*/  STS [R8], R9 ;  /* 0x0000000908007388 */ /* 0x0009e40000000800 */
.L_x_11:
[----:B------:R-:W-:-:S13]  /*3050*/  ISETP.NE.AND P0, PT, R14, RZ, PT ;  /* 0x000000ff0e00720c */ /* 0x000fda0003f05270 */
[----:B------:R-:W-:Y:S05]  /*3060*/  @P0 EXIT ;  /* 0x000000000000094d */ /* 0x000fea0003800000 */
[----:B-123--:R-:W1:Y:S01]  /*3070*/  LDS.128 R4, [UR5] ;  /* 0x00000005ff047984 */ /* 0x00ee620008000c00 */
[----:B------:R-:W2:Y:S03]  /*3080*/  LDC.64 R2, c[0x0][0x380] ;  /* 0x0000e000ff027b82 */ /* 0x000ea60000000a00 */
[----:B0---4-:R-:W0:Y:S04]  /*3090*/  LDS.128 R8, [UR5+0x10] ;  /* 0x00001005ff087984 */ /* 0x011e280008000c00 */
[----:B------:R-:W3:Y:S04]  /*30a0*/  LDS.128 R24, [UR5+0x20] ;  /* 0x00002005ff187984 */ /* 0x000ee80008000c00 */
[----:B------:R-:W4:Y:S04]  /*30b0*/  LDS.128 R12, [UR5+0x30] ;  /* 0x00003005ff0c7984 */ /* 0x000f280008000c00 */
[----:B------:R-:W5:Y:S04]  /*30c0*/  LDS.128 R20, [UR5+0x40] ;  /* 0x00004005ff147984 */ /* 0x000f680008000c00 */
[----:B------:R-:W5:Y:S01]  /*30d0*/  LDS.128 R16, [UR5+0x50] ;  /* 0x00005005ff107984 */ /* 0x000f620008000c00 */
[----:B--2---:R-:W-:Y:S01]  /*30e0*/  IMAD.WIDE.U32 R2, R0, 0x4, R2 ;  /* 0x0000000400027825 */ /* 0x004fe200078e0002 */
[----:B-1----:R-:W-:-:S04]  /*30f0*/  IADD3 R4, PT, PT, R6, R4, R5 ;  /* 0x0000000406047210 */ /* 0x002fc80007ffe005 */
[----:B0-----:R-:W-:Y:S02]  /*3100*/  IADD3 R8, PT, PT, R8, R4, R7 ;  /* 0x0000000408087210 */ /* 0x001fe40007ffe007 */
[----:B------:R-:W0:Y:S02]  /*3110*/  LDS.128 R4, [UR5+0x60] ;  /* 0x00006005ff047984 */ /* 0x000e240008000c00 */
[----:B------:R-:W-:-:S04]  /*3120*/  IADD3 R8, PT, PT, R10, R8, R9 ;  /* 0x000000080a087210 */ /* 0x000fc80007ffe009 */
[----:B---3--:R-:W-:Y:S02]  /*3130*/  IADD3 R24, PT, PT, R24, R8, R11 ;  /* 0x0000000818187210 */ /* 0x008fe40007ffe00b */
[----:B------:R-:W1:Y:S02]  /*3140*/  LDS.128 R8, [UR5+0x70] ;  /* 0x00007005ff087984 */ /* 0x000e640008000c00 */
[----:B------:R-:W-:-:S04]  /*3150*/  IADD3 R24, PT, PT, R26, R24, R25 ;  /* 0x000000181a187210 */ /* 0x000fc80007ffe019 */
[----:B----4-:R-:W-:-:S04]  /*3160*/  IADD3 R12, PT, PT, R12, R24, R27 ;  /* 0x000000180c0c7210 */ /* 0x010fc80007ffe01b */
[----:B------:R-:W-:-:S04]  /*3170*/  IADD3 R12, PT, PT, R14, R12, R13 ;  /* 0x0000000c0e0c7210 */ /* 0x000fc80007ffe00d */
[----:B-----5:R-:W-:-:S04]  /*3180*/  IADD3 R12, PT, PT, R20, R12, R15 ;  /* 0x0000000c140c7210 */ /* 0x020fc80007ffe00f */
[----:B------:R-:W-:-:S04]  /*3190*/  IADD3 R12, PT, PT, R22, R12, R21 ;  /* 0x0000000c160c7210 */ /* 0x000fc80007ffe015 */
[----:B------:R-:W-:-:S04]  /*31a0*/  IADD3 R12, PT, PT, R16, R12, R23 ;  /* 0x0000000c100c7210 */ /* 0x000fc80007ffe017 */
[----:B------:R-:W-:-:S04]  /*31b0*/  IADD3 R12, PT, PT, R18, R12, R17 ;  /* 0x0000000c120c7210 */ /* 0x000fc80007ffe011 */
[----:B0-----:R-:W-:-:S04]  /*31c0*/  IADD3 R4, PT, PT, R4, R12, R19 ;  /* 0x0000000c04047210 */ /* 0x001fc80007ffe013 */
[----:B------:R-:W-:-:S04]  /*31d0*/  IADD3 R4, PT, PT, R6, R4, R5 ;  /* 0x0000000406047210 */ /* 0x000fc80007ffe005 */
[----:B-1----:R-:W-:-:S04]  /*31e0*/  IADD3 R4, PT, PT, R8, R4, R7 ;  /* 0x0000000408047210 */ /* 0x002fc80007ffe007 */
[----:B------:R-:W-:-:S05]  /*31f0*/  IADD3 R4, PT, PT, R10, R4, R9 ;  /* 0x000000040a047210 */ /* 0x000fca0007ffe009 */
[----:B------:R-:W-:-:S05]  /*3200*/  IMAD.IADD R11, R4, 0x1, R11 ;  /* 0x00000001040b7824 */ /* 0x000fca00078e020b */
[----:B------:R-:W-:Y:S01]  /*3210*/  STG.E desc[UR8][R2.64], R11 ;  /* 0x0000000b02007986 */ /* 0x000fe2000c101908 */
[----:B------:R-:W-:Y:S05]  /*3220*/  EXIT ;  /* 0x000000000000794d */ /* 0x000fea0003800000 */
.L_x_16:
[----:B------:R-:W-:-:S00]  /*3230*/  BRA `(.L_x_16) ;  /* 0xfffffffc00fc7947 */ /* 0x000fc0000383ffff */
[----:B------:R-:W-:-:S00]  /*3240*/  NOP ;  /* 0x0000000000007918 */ /* 0x000fc00000000000 */
        /* <DEDUP_REMOVED lines=11> */
.L_x_17:


//--------------------- .nv.global.init           --------------------------
	.section	.nv.global.init,"aw",@progbits
	.align	4
.nv.global.init:
	.type		mrg32k3aM1SubSeq,@object
	.size		mrg32k3aM1SubSeq,(mrg32k3aM2SubSeq - mrg32k3aM1SubSeq)
mrg32k3aM1SubSeq:
        /*0000*/ 	.byte	0x0b, 0xcc, 0xee, 0x04, 0x73, 0x29, 0x8b, 0x6f, 0xf6, 0x53, 0x03, 0xf6, 0x23, 0xf6, 0xea, 0xda
        /* <DEDUP_REMOVED lines=125> */
	.type		mrg32k3aM2SubSeq,@object
	.size		mrg32k3aM2SubSeq,(mrg32k3aM1 - mrg32k3aM2SubSeq)
mrg32k3aM2SubSeq:
        /* <DEDUP_REMOVED lines=126> */
	.type		mrg32k3aM1,@object
	.size		mrg32k3aM1,(mrg32k3aM1Seq - mrg32k3aM1)
mrg32k3aM1:
        /* <DEDUP_REMOVED lines=144> */
	.type		mrg32k3aM1Seq,@object
	.size		mrg32k3aM1Seq,(mrg32k3aM2 - mrg32k3aM1Seq)
mrg32k3aM1Seq:
        /* <DEDUP_REMOVED lines=144> */
	.type		mrg32k3aM2,@object
	.size		mrg32k3aM2,(mrg32k3aM2Seq - mrg32k3aM2)
mrg32k3aM2:
        /* <DEDUP_REMOVED lines=144> */
	.type		mrg32k3aM2Seq,@object
	.size		mrg32k3aM2Seq,(precalc_xorwow_matrix - mrg32k3aM2Seq)
mrg32k3aM2Seq:
        /* <DEDUP_REMOVED lines=144> */
	.type		precalc_xorwow_matrix,@object
	.size		precalc_xorwow_matrix,(precalc_xorwow_offset_matrix - precalc_xorwow_matrix)
precalc_xorwow_matrix:
        /* <DEDUP_REMOVED lines=6400> */
	.type		precalc_xorwow_offset_matrix,@object
	.size		precalc_xorwow_offset_matrix,(.L_1 - precalc_xorwow_offset_matrix)
precalc_xorwow_offset_matrix:
        /* <DEDUP_REMOVED lines=6400> */
.L_1:


//--------------------- .nv.shared._Z7calc_piPil  --------------------------
	.section	.nv.shared._Z7calc_piPil,"aw",@nobits
	.sectionflags	@""
	.align	4
.nv.shared._Z7calc_piPil:
	.zero		1152


//--------------------- .nv.shared.reserved.0     --------------------------
	.section	.nv.shared.reserved.0,"aw",@nobits
	.weak		__nv_reservedSMEM_offset_0_alias
	.size		__nv_reservedSMEM_offset_0_alias, 0, 64
	.other		__nv_reservedSMEM_offset_0_alias,@"STO_CUDA_RESERVED_SHARED STV_DEFAULT"
__nv_reservedSMEM_offset_0_alias:
	.zero		0
	.zero		64


//--------------------- .nv.constant0._Z7calc_piPil --------------------------
	.section	.nv.constant0._Z7calc_piPil,"a",@progbits
	.sectionflags	@""
	.align	4
.nv.constant0._Z7calc_piPil:
	.zero		912


//--------------------- SYMBOLS --------------------------

	.type		.nv.reservedSmem.offset0,@object
	.size		.nv.reservedSmem.offset0,0x4
	.type		.nv.reservedSmem.cap,@object
	.size		.nv.reservedSmem.cap,0x4
